//
// Generated by NVIDIA NVVM Compiler
//
// Compiler Build ID: CL-36424714
// Cuda compilation tools, release 13.0, V13.0.88
// Based on NVVM 20.0.0
//

.version 9.0
.target sm_100
.address_size 64

	// .globl	_Z30rmsnorm_kernel_bf16_vectorizedP13__nv_bfloat16PKS_S2_if
// _ZZ30rmsnorm_kernel_bf16_vectorizedP13__nv_bfloat16PKS_S2_ifE7rms_inv has been demoted
// _ZZ30rmsnorm_kernel_fp16_vectorizedP6__halfPKS_S2_ifE7rms_inv has been demoted
// _ZZ14rmsnorm_kernelI6__halffEvPT_PKS1_S4_ifE7rms_inv has been demoted
// _ZZ14rmsnorm_kernelI13__nv_bfloat16fEvPT_PKS1_S4_ifE7rms_inv has been demoted
// _ZZ14rmsnorm_kernelIffEvPT_PKS0_S3_ifE7rms_inv has been demoted
.extern .shared .align 16 .b8 smem[];

.visible .entry _Z30rmsnorm_kernel_bf16_vectorizedP13__nv_bfloat16PKS_S2_if(
	.param .u64 .ptr .align 1 _Z30rmsnorm_kernel_bf16_vectorizedP13__nv_bfloat16PKS_S2_if_param_0,
	.param .u64 .ptr .align 1 _Z30rmsnorm_kernel_bf16_vectorizedP13__nv_bfloat16PKS_S2_if_param_1,
	.param .u64 .ptr .align 1 _Z30rmsnorm_kernel_bf16_vectorizedP13__nv_bfloat16PKS_S2_if_param_2,
	.param .u32 _Z30rmsnorm_kernel_bf16_vectorizedP13__nv_bfloat16PKS_S2_if_param_3,
	.param .f32 _Z30rmsnorm_kernel_bf16_vectorizedP13__nv_bfloat16PKS_S2_if_param_4
)
{
	.reg .pred 	%p<32>;
	.reg .b16 	%rs<45>;
	.reg .b32 	%r<136>;
	.reg .b32 	%f<118>;
	.reg .b64 	%rd<55>;
	// demoted variable
	.shared .align 4 .f32 _ZZ30rmsnorm_kernel_bf16_vectorizedP13__nv_bfloat16PKS_S2_ifE7rms_inv;
	ld.param.u64 	%rd14, [_Z30rmsnorm_kernel_bf16_vectorizedP13__nv_bfloat16PKS_S2_if_param_0];
	ld.param.u64 	%rd15, [_Z30rmsnorm_kernel_bf16_vectorizedP13__nv_bfloat16PKS_S2_if_param_1];
	ld.param.u64 	%rd16, [_Z30rmsnorm_kernel_bf16_vectorizedP13__nv_bfloat16PKS_S2_if_param_2];
	ld.param.u32 	%r43, [_Z30rmsnorm_kernel_bf16_vectorizedP13__nv_bfloat16PKS_S2_if_param_3];
	ld.param.f32 	%f15, [_Z30rmsnorm_kernel_bf16_vectorizedP13__nv_bfloat16PKS_S2_if_param_4];
	cvta.to.global.u64 	%rd17, %rd14;
	cvta.to.global.u64 	%rd1, %rd16;
	cvta.to.global.u64 	%rd2, %rd15;
	mov.u32 	%r44, %ctaid.x;
	mov.u32 	%r135, %tid.x;
	mov.u32 	%r2, %ntid.x;
	mul.lo.s32 	%r3, %r43, %r44;
	mul.wide.s32 	%rd18, %r3, 2;
	add.s64 	%rd3, %rd2, %rd18;
	add.s64 	%rd4, %rd17, %rd18;
	shr.u32 	%r45, %r43, 31;
	add.s32 	%r46, %r43, %r45;
	shr.s32 	%r4, %r46, 1;
	setp.ge.s32 	%p2, %r135, %r4;
	mov.f32 	%f115, 0f00000000;
	@%p2 bra 	$L__BB0_7;
	add.s32 	%r47, %r135, %r2;
	max.u32 	%r48, %r4, %r47;
	setp.lt.u32 	%p3, %r47, %r4;
	selp.u32 	%r49, 1, 0, %p3;
	add.s32 	%r50, %r47, %r49;
	sub.s32 	%r51, %r48, %r50;
	div.u32 	%r52, %r51, %r2;
	add.s32 	%r5, %r52, %r49;
	and.b32  	%r53, %r5, 3;
	setp.eq.s32 	%p4, %r53, 3;
	mov.f32 	%f115, 0f00000000;
	mov.u32 	%r125, %r135;
	@%p4 bra 	$L__BB0_4;
	mul.wide.u32 	%rd19, %r135, 4;
	add.s64 	%rd21, %rd19, %rd18;
	add.s64 	%rd53, %rd2, %rd21;
	mul.wide.u32 	%rd6, %r2, 4;
	add.s32 	%r54, %r5, 1;
	and.b32  	%r55, %r54, 3;
	neg.s32 	%r123, %r55;
	mov.f32 	%f115, 0f00000000;
	mov.u32 	%r125, %r135;
$L__BB0_3:
	.pragma "nounroll";
	ld.global.nc.u32 	%r56, [%rd53];
	mov.b32 	{%rs1, %rs2}, %r56;
	// begin inline asm
	{ cvt.f32.bf16 %f20, %rs1;}

	// end inline asm
	// begin inline asm
	{ cvt.f32.bf16 %f21, %rs2;}

	// end inline asm
	mul.f32 	%f22, %f21, %f21;
	fma.rn.f32 	%f23, %f20, %f20, %f22;
	add.f32 	%f115, %f115, %f23;
	add.s32 	%r125, %r125, %r2;
	add.s64 	%rd53, %rd53, %rd6;
	add.s32 	%r123, %r123, 1;
	setp.ne.s32 	%p5, %r123, 0;
	@%p5 bra 	$L__BB0_3;
$L__BB0_4:
	setp.lt.u32 	%p6, %r5, 3;
	@%p6 bra 	$L__BB0_7;
	shl.b32 	%r57, %r2, 1;
	add.s32 	%r128, %r125, %r57;
	shl.b32 	%r13, %r2, 2;
	mad.lo.s32 	%r127, %r2, 3, %r125;
	add.s32 	%r126, %r2, %r125;
$L__BB0_6:
	.pragma "nounroll";
	mul.wide.u32 	%rd22, %r125, 4;
	add.s64 	%rd23, %rd3, %rd22;
	ld.global.nc.u32 	%r58, [%rd23];
	mov.b32 	{%rs3, %rs4}, %r58;
	// begin inline asm
	{ cvt.f32.bf16 %f24, %rs3;}

	// end inline asm
	// begin inline asm
	{ cvt.f32.bf16 %f25, %rs4;}

	// end inline asm
	mul.f32 	%f32, %f25, %f25;
	fma.rn.f32 	%f33, %f24, %f24, %f32;
	add.f32 	%f34, %f115, %f33;
	add.s32 	%r59, %r125, %r2;
	mul.wide.u32 	%rd24, %r126, 4;
	add.s64 	%rd25, %rd3, %rd24;
	ld.global.nc.u32 	%r60, [%rd25];
	mov.b32 	{%rs5, %rs6}, %r60;
	// begin inline asm
	{ cvt.f32.bf16 %f26, %rs5;}

	// end inline asm
	// begin inline asm
	{ cvt.f32.bf16 %f27, %rs6;}

	// end inline asm
	mul.f32 	%f35, %f27, %f27;
	fma.rn.f32 	%f36, %f26, %f26, %f35;
	add.f32 	%f37, %f34, %f36;
	add.s32 	%r61, %r59, %r2;
	mul.wide.u32 	%rd26, %r128, 4;
	add.s64 	%rd27, %rd3, %rd26;
	ld.global.nc.u32 	%r62, [%rd27];
	mov.b32 	{%rs7, %rs8}, %r62;
	// begin inline asm
	{ cvt.f32.bf16 %f28, %rs7;}

	// end inline asm
	// begin inline asm
	{ cvt.f32.bf16 %f29, %rs8;}

	// end inline asm
	mul.f32 	%f38, %f29, %f29;
	fma.rn.f32 	%f39, %f28, %f28, %f38;
	add.f32 	%f40, %f37, %f39;
	add.s32 	%r63, %r61, %r2;
	mul.wide.u32 	%rd28, %r127, 4;
	add.s64 	%rd29, %rd3, %rd28;
	ld.global.nc.u32 	%r64, [%rd29];
	mov.b32 	{%rs9, %rs10}, %r64;
	// begin inline asm
	{ cvt.f32.bf16 %f30, %rs9;}

	// end inline asm
	// begin inline asm
	{ cvt.f32.bf16 %f31, %rs10;}

	// end inline asm
	mul.f32 	%f41, %f31, %f31;
	fma.rn.f32 	%f42, %f30, %f30, %f41;
	add.f32 	%f115, %f40, %f42;
	add.s32 	%r125, %r63, %r2;
	add.s32 	%r128, %r128, %r13;
	add.s32 	%r127, %r127, %r13;
	add.s32 	%r126, %r126, %r13;
	setp.lt.s32 	%p7, %r125, %r4;
	@%p7 bra 	$L__BB0_6;
$L__BB0_7:
	and.b32  	%r65, %r43, -2147483647;
	setp.eq.s32 	%p8, %r65, 1;
	setp.eq.s32 	%p9, %r135, 0;
	and.pred  	%p1, %p9, %p8;
	add.s32 	%r24, %r43, -1;
	mul.wide.u32 	%rd30, %r24, 2;
	add.s64 	%rd9, %rd3, %rd30;
	not.pred 	%p10, %p1;
	@%p10 bra 	$L__BB0_9;
	ld.global.nc.u16 	%rs11, [%rd9];
	// begin inline asm
	{ cvt.f32.bf16 %f43, %rs11;}

	// end inline asm
	fma.rn.f32 	%f115, %f43, %f43, %f115;
$L__BB0_9:
	and.b32  	%r66, %r135, 31;
	mov.b32 	%r67, %f115;
	shfl.sync.bfly.b32	%r68|%p11, %r67, 16, 31, -1;
	mov.b32 	%f44, %r68;
	add.f32 	%f45, %f115, %f44;
	mov.b32 	%r69, %f45;
	shfl.sync.bfly.b32	%r70|%p12, %r69, 8, 31, -1;
	mov.b32 	%f46, %r70;
	add.f32 	%f47, %f45, %f46;
	mov.b32 	%r71, %f47;
	shfl.sync.bfly.b32	%r72|%p13, %r71, 4, 31, -1;
	mov.b32 	%f48, %r72;
	add.f32 	%f49, %f47, %f48;
	mov.b32 	%r73, %f49;
	shfl.sync.bfly.b32	%r74|%p14, %r73, 2, 31, -1;
	mov.b32 	%f50, %r74;
	add.f32 	%f51, %f49, %f50;
	mov.b32 	%r75, %f51;
	shfl.sync.bfly.b32	%r76|%p15, %r75, 1, 31, -1;
	mov.b32 	%f52, %r76;
	add.f32 	%f10, %f51, %f52;
	setp.ne.s32 	%p16, %r66, 0;
	@%p16 bra 	$L__BB0_11;
	shr.u32 	%r77, %r135, 3;
	mov.u32 	%r78, smem;
	add.s32 	%r79, %r78, %r77;
	st.shared.f32 	[%r79], %f10;
$L__BB0_11:
	bar.sync 	0;
	add.s32 	%r80, %r2, 31;
	shr.u32 	%r81, %r80, 5;
	setp.ge.u32 	%p17, %r135, %r81;
	mov.f32 	%f117, 0f00000000;
	@%p17 bra 	$L__BB0_13;
	shl.b32 	%r82, %r135, 2;
	mov.u32 	%r83, smem;
	add.s32 	%r84, %r83, %r82;
	ld.shared.f32 	%f117, [%r84];
$L__BB0_13:
	setp.gt.u32 	%p18, %r135, 31;
	@%p18 bra 	$L__BB0_16;
	setp.ne.s32 	%p19, %r135, 0;
	mov.b32 	%r85, %f117;
	shfl.sync.bfly.b32	%r86|%p20, %r85, 16, 31, -1;
	mov.b32 	%f54, %r86;
	add.f32 	%f55, %f117, %f54;
	mov.b32 	%r87, %f55;
	shfl.sync.bfly.b32	%r88|%p21, %r87, 8, 31, -1;
	mov.b32 	%f56, %r88;
	add.f32 	%f57, %f55, %f56;
	mov.b32 	%r89, %f57;
	shfl.sync.bfly.b32	%r90|%p22, %r89, 4, 31, -1;
	mov.b32 	%f58, %r90;
	add.f32 	%f59, %f57, %f58;
	mov.b32 	%r91, %f59;
	shfl.sync.bfly.b32	%r92|%p23, %r91, 2, 31, -1;
	mov.b32 	%f60, %r92;
	add.f32 	%f61, %f59, %f60;
	mov.b32 	%r93, %f61;
	shfl.sync.bfly.b32	%r94|%p24, %r93, 1, 31, -1;
	mov.b32 	%f62, %r94;
	add.f32 	%f13, %f61, %f62;
	@%p19 bra 	$L__BB0_16;
	cvt.rn.f32.s32 	%f63, %r43;
	div.rn.f32 	%f64, %f13, %f63;
	add.f32 	%f65, %f15, %f64;
	rsqrt.approx.f32 	%f66, %f65;
	st.shared.f32 	[_ZZ30rmsnorm_kernel_bf16_vectorizedP13__nv_bfloat16PKS_S2_ifE7rms_inv], %f66;
$L__BB0_16:
	setp.ge.s32 	%p25, %r135, %r4;
	bar.sync 	0;
	ld.shared.f32 	%f14, [_ZZ30rmsnorm_kernel_bf16_vectorizedP13__nv_bfloat16PKS_S2_ifE7rms_inv];
	@%p25 bra 	$L__BB0_23;
	add.s32 	%r95, %r135, %r2;
	max.u32 	%r96, %r4, %r95;
	setp.lt.u32 	%p26, %r95, %r4;
	selp.u32 	%r97, 1, 0, %p26;
	add.s32 	%r98, %r95, %r97;
	sub.s32 	%r99, %r96, %r98;
	div.u32 	%r100, %r99, %r2;
	add.s32 	%r25, %r100, %r97;
	and.b32  	%r101, %r25, 3;
	setp.eq.s32 	%p27, %r101, 3;
	@%p27 bra 	$L__BB0_20;
	add.s32 	%r102, %r25, 1;
	and.b32  	%r103, %r102, 3;
	mul.wide.u32 	%rd54, %r135, 4;
	mul.wide.u32 	%rd11, %r2, 4;
	neg.s32 	%r130, %r103;
	mad.lo.s32 	%r135, %r2, %r103, %r135;
$L__BB0_19:
	.pragma "nounroll";
	add.s64 	%rd31, %rd3, %rd54;
	ld.global.nc.u32 	%r104, [%rd31];
	mov.b32 	{%rs12, %rs13}, %r104;
	add.s64 	%rd32, %rd1, %rd54;
	ld.global.nc.u32 	%r105, [%rd32];
	mov.b32 	{%rs14, %rs15}, %r105;
	// begin inline asm
	{ cvt.f32.bf16 %f67, %rs12;}

	// end inline asm
	// begin inline asm
	{ cvt.f32.bf16 %f68, %rs13;}

	// end inline asm
	// begin inline asm
	{ cvt.f32.bf16 %f69, %rs14;}

	// end inline asm
	// begin inline asm
	{ cvt.f32.bf16 %f70, %rs15;}

	// end inline asm
	mul.f32 	%f73, %f14, %f67;
	mul.f32 	%f71, %f73, %f69;
	// begin inline asm
	{  cvt.rn.bf16.f32 %rs16, %f71;}

	// end inline asm
	mul.f32 	%f74, %f14, %f68;
	mul.f32 	%f72, %f74, %f70;
	// begin inline asm
	{  cvt.rn.bf16.f32 %rs17, %f72;}

	// end inline asm
	add.s64 	%rd33, %rd4, %rd54;
	mov.b32 	%r106, {%rs16, %rs17};
	st.global.u32 	[%rd33], %r106;
	add.s64 	%rd54, %rd54, %rd11;
	add.s32 	%r130, %r130, 1;
	setp.ne.s32 	%p28, %r130, 0;
	@%p28 bra 	$L__BB0_19;
$L__BB0_20:
	setp.lt.u32 	%p29, %r25, 3;
	@%p29 bra 	$L__BB0_23;
	shl.b32 	%r107, %r2, 1;
	add.s32 	%r134, %r135, %r107;
	shl.b32 	%r32, %r2, 2;
	mad.lo.s32 	%r133, %r2, 3, %r135;
	add.s32 	%r132, %r2, %r135;
$L__BB0_22:
	.pragma "nounroll";
	mul.wide.u32 	%rd34, %r135, 4;
	add.s64 	%rd35, %rd3, %rd34;
	ld.global.nc.u32 	%r108, [%rd35];
	mov.b32 	{%rs18, %rs19}, %r108;
	add.s64 	%rd36, %rd1, %rd34;
	ld.global.nc.u32 	%r109, [%rd36];
	mov.b32 	{%rs20, %rs21}, %r109;
	// begin inline asm
	{ cvt.f32.bf16 %f75, %rs18;}

	// end inline asm
	// begin inline asm
	{ cvt.f32.bf16 %f76, %rs19;}

	// end inline asm
	// begin inline asm
	{ cvt.f32.bf16 %f77, %rs20;}

	// end inline asm
	// begin inline asm
	{ cvt.f32.bf16 %f78, %rs21;}

	// end inline asm
	mul.f32 	%f99, %f14, %f75;
	mul.f32 	%f79, %f99, %f77;
	// begin inline asm
	{  cvt.rn.bf16.f32 %rs22, %f79;}

	// end inline asm
	mul.f32 	%f100, %f14, %f76;
	mul.f32 	%f80, %f100, %f78;
	// begin inline asm
	{  cvt.rn.bf16.f32 %rs23, %f80;}

	// end inline asm
	add.s64 	%rd37, %rd4, %rd34;
	mov.b32 	%r110, {%rs22, %rs23};
	st.global.u32 	[%rd37], %r110;
	add.s32 	%r111, %r135, %r2;
	mul.wide.u32 	%rd38, %r132, 4;
	add.s64 	%rd39, %rd3, %rd38;
	ld.global.nc.u32 	%r112, [%rd39];
	mov.b32 	{%rs24, %rs25}, %r112;
	add.s64 	%rd40, %rd1, %rd38;
	ld.global.nc.u32 	%r113, [%rd40];
	mov.b32 	{%rs26, %rs27}, %r113;
	// begin inline asm
	{ cvt.f32.bf16 %f81, %rs24;}

	// end inline asm
	// begin inline asm
	{ cvt.f32.bf16 %f82, %rs25;}

	// end inline asm
	// begin inline asm
	{ cvt.f32.bf16 %f83, %rs26;}

	// end inline asm
	// begin inline asm
	{ cvt.f32.bf16 %f84, %rs27;}

	// end inline asm
	mul.f32 	%f101, %f14, %f81;
	mul.f32 	%f85, %f101, %f83;
	// begin inline asm
	{  cvt.rn.bf16.f32 %rs28, %f85;}

	// end inline asm
	mul.f32 	%f102, %f14, %f82;
	mul.f32 	%f86, %f102, %f84;
	// begin inline asm
	{  cvt.rn.bf16.f32 %rs29, %f86;}

	// end inline asm
	add.s64 	%rd41, %rd4, %rd38;
	mov.b32 	%r114, {%rs28, %rs29};
	st.global.u32 	[%rd41], %r114;
	add.s32 	%r115, %r111, %r2;
	mul.wide.u32 	%rd42, %r134, 4;
	add.s64 	%rd43, %rd3, %rd42;
	ld.global.nc.u32 	%r116, [%rd43];
	mov.b32 	{%rs30, %rs31}, %r116;
	add.s64 	%rd44, %rd1, %rd42;
	ld.global.nc.u32 	%r117, [%rd44];
	mov.b32 	{%rs32, %rs33}, %r117;
	// begin inline asm
	{ cvt.f32.bf16 %f87, %rs30;}

	// end inline asm
	// begin inline asm
	{ cvt.f32.bf16 %f88, %rs31;}

	// end inline asm
	// begin inline asm
	{ cvt.f32.bf16 %f89, %rs32;}

	// end inline asm
	// begin inline asm
	{ cvt.f32.bf16 %f90, %rs33;}

	// end inline asm
	mul.f32 	%f103, %f14, %f87;
	mul.f32 	%f91, %f103, %f89;
	// begin inline asm
	{  cvt.rn.bf16.f32 %rs34, %f91;}

	// end inline asm
	mul.f32 	%f104, %f14, %f88;
	mul.f32 	%f92, %f104, %f90;
	// begin inline asm
	{  cvt.rn.bf16.f32 %rs35, %f92;}

	// end inline asm
	add.s64 	%rd45, %rd4, %rd42;
	mov.b32 	%r118, {%rs34, %rs35};
	st.global.u32 	[%rd45], %r118;
	add.s32 	%r119, %r115, %r2;
	mul.wide.u32 	%rd46, %r133, 4;
	add.s64 	%rd47, %rd3, %rd46;
	ld.global.nc.u32 	%r120, [%rd47];
	mov.b32 	{%rs36, %rs37}, %r120;
	add.s64 	%rd48, %rd1, %rd46;
	ld.global.nc.u32 	%r121, [%rd48];
	mov.b32 	{%rs38, %rs39}, %r121;
	// begin inline asm
	{ cvt.f32.bf16 %f93, %rs36;}

	// end inline asm
	// begin inline asm
	{ cvt.f32.bf16 %f94, %rs37;}

	// end inline asm
	// begin inline asm
	{ cvt.f32.bf16 %f95, %rs38;}

	// end inline asm
	// begin inline asm
	{ cvt.f32.bf16 %f96, %rs39;}

	// end inline asm
	mul.f32 	%f105, %f14, %f93;
	mul.f32 	%f97, %f105, %f95;
	// begin inline asm
	{  cvt.rn.bf16.f32 %rs40, %f97;}

	// end inline asm
	mul.f32 	%f106, %f14, %f94;
	mul.f32 	%f98, %f106, %f96;
	// begin inline asm
	{  cvt.rn.bf16.f32 %rs41, %f98;}

	// end inline asm
	add.s64 	%rd49, %rd4, %rd46;
	mov.b32 	%r122, {%rs40, %rs41};
	st.global.u32 	[%rd49], %r122;
	add.s32 	%r135, %r119, %r2;
	add.s32 	%r134, %r134, %r32;
	add.s32 	%r133, %r133, %r32;
	add.s32 	%r132, %r132, %r32;
	setp.lt.s32 	%p30, %r135, %r4;
	@%p30 bra 	$L__BB0_22;
$L__BB0_23:
	@%p10 bra 	$L__BB0_25;
	ld.global.nc.u16 	%rs42, [%rd9];
	// begin inline asm
	{ cvt.f32.bf16 %f107, %rs42;}

	// end inline asm
	add.s64 	%rd51, %rd1, %rd30;
	ld.global.nc.u16 	%rs43, [%rd51];
	// begin inline asm
	{ cvt.f32.bf16 %f108, %rs43;}

	// end inline asm
	mul.f32 	%f110, %f14, %f107;
	mul.f32 	%f109, %f110, %f108;
	// begin inline asm
	{  cvt.rn.bf16.f32 %rs44, %f109;}

	// end inline asm
	add.s64 	%rd52, %rd4, %rd30;
	st.global.u16 	[%rd52], %rs44;
$L__BB0_25:
	ret;

}
	// .globl	_Z30rmsnorm_kernel_fp16_vectorizedP6__halfPKS_S2_if
.visible .entry _Z30rmsnorm_kernel_fp16_vectorizedP6__halfPKS_S2_if(
	.param .u64 .ptr .align 1 _Z30rmsnorm_kernel_fp16_vectorizedP6__halfPKS_S2_if_param_0,
	.param .u64 .ptr .align 1 _Z30rmsnorm_kernel_fp16_vectorizedP6__halfPKS_S2_if_param_1,
	.param .u64 .ptr .align 1 _Z30rmsnorm_kernel_fp16_vectorizedP6__halfPKS_S2_if_param_2,
	.param .u32 _Z30rmsnorm_kernel_fp16_vectorizedP6__halfPKS_S2_if_param_3,
	.param .f32 _Z30rmsnorm_kernel_fp16_vectorizedP6__halfPKS_S2_if_param_4
)
{
	.reg .pred 	%p<32>;
	.reg .b16 	%rs<45>;
	.reg .b32 	%r<136>;
	.reg .b32 	%f<118>;
	.reg .b64 	%rd<55>;
	// demoted variable
	.shared .align 4 .f32 _ZZ30rmsnorm_kernel_fp16_vectorizedP6__halfPKS_S2_ifE7rms_inv;
	ld.param.u64 	%rd14, [_Z30rmsnorm_kernel_fp16_vectorizedP6__halfPKS_S2_if_param_0];
	ld.param.u64 	%rd15, [_Z30rmsnorm_kernel_fp16_vectorizedP6__halfPKS_S2_if_param_1];
	ld.param.u64 	%rd16, [_Z30rmsnorm_kernel_fp16_vectorizedP6__halfPKS_S2_if_param_2];
	ld.param.u32 	%r43, [_Z30rmsnorm_kernel_fp16_vectorizedP6__halfPKS_S2_if_param_3];
	ld.param.f32 	%f15, [_Z30rmsnorm_kernel_fp16_vectorizedP6__halfPKS_S2_if_param_4];
	cvta.to.global.u64 	%rd17, %rd14;
	cvta.to.global.u64 	%rd1, %rd16;
	cvta.to.global.u64 	%rd2, %rd15;
	mov.u32 	%r44, %ctaid.x;
	mov.u32 	%r135, %tid.x;
	mov.u32 	%r2, %ntid.x;
	mul.lo.s32 	%r3, %r43, %r44;
	mul.wide.s32 	%rd18, %r3, 2;
	add.s64 	%rd3, %rd2, %rd18;
	add.s64 	%rd4, %rd17, %rd18;
	shr.u32 	%r45, %r43, 31;
	add.s32 	%r46, %r43, %r45;
	shr.s32 	%r4, %r46, 1;
	setp.ge.s32 	%p2, %r135, %r4;
	mov.f32 	%f115, 0f00000000;
	@%p2 bra 	$L__BB1_7;
	add.s32 	%r47, %r135, %r2;
	max.u32 	%r48, %r4, %r47;
	setp.lt.u32 	%p3, %r47, %r4;
	selp.u32 	%r49, 1, 0, %p3;
	add.s32 	%r50, %r47, %r49;
	sub.s32 	%r51, %r48, %r50;
	div.u32 	%r52, %r51, %r2;
	add.s32 	%r5, %r52, %r49;
	and.b32  	%r53, %r5, 3;
	setp.eq.s32 	%p4, %r53, 3;
	mov.f32 	%f115, 0f00000000;
	mov.u32 	%r125, %r135;
	@%p4 bra 	$L__BB1_4;
	mul.wide.u32 	%rd19, %r135, 4;
	add.s64 	%rd21, %rd19, %rd18;
	add.s64 	%rd53, %rd2, %rd21;
	mul.wide.u32 	%rd6, %r2, 4;
	add.s32 	%r54, %r5, 1;
	and.b32  	%r55, %r54, 3;
	neg.s32 	%r123, %r55;
	mov.f32 	%f115, 0f00000000;
	mov.u32 	%r125, %r135;
$L__BB1_3:
	.pragma "nounroll";
	ld.global.nc.u32 	%r56, [%rd53];
	mov.b32 	{%rs1, %rs2}, %r56;
	// begin inline asm
	{  cvt.f32.f16 %f20, %rs1;}

	// end inline asm
	// begin inline asm
	{  cvt.f32.f16 %f21, %rs2;}

	// end inline asm
	mul.f32 	%f22, %f21, %f21;
	fma.rn.f32 	%f23, %f20, %f20, %f22;
	add.f32 	%f115, %f115, %f23;
	add.s32 	%r125, %r125, %r2;
	add.s64 	%rd53, %rd53, %rd6;
	add.s32 	%r123, %r123, 1;
	setp.ne.s32 	%p5, %r123, 0;
	@%p5 bra 	$L__BB1_3;
$L__BB1_4:
	setp.lt.u32 	%p6, %r5, 3;
	@%p6 bra 	$L__BB1_7;
	shl.b32 	%r57, %r2, 1;
	add.s32 	%r128, %r125, %r57;
	shl.b32 	%r13, %r2, 2;
	mad.lo.s32 	%r127, %r2, 3, %r125;
	add.s32 	%r126, %r2, %r125;
$L__BB1_6:
	.pragma "nounroll";
	mul.wide.u32 	%rd22, %r125, 4;
	add.s64 	%rd23, %rd3, %rd22;
	ld.global.nc.u32 	%r58, [%rd23];
	mov.b32 	{%rs3, %rs4}, %r58;
	// begin inline asm
	{  cvt.f32.f16 %f24, %rs3;}

	// end inline asm
	// begin inline asm
	{  cvt.f32.f16 %f25, %rs4;}

	// end inline asm
	mul.f32 	%f32, %f25, %f25;
	fma.rn.f32 	%f33, %f24, %f24, %f32;
	add.f32 	%f34, %f115, %f33;
	add.s32 	%r59, %r125, %r2;
	mul.wide.u32 	%rd24, %r126, 4;
	add.s64 	%rd25, %rd3, %rd24;
	ld.global.nc.u32 	%r60, [%rd25];
	mov.b32 	{%rs5, %rs6}, %r60;
	// begin inline asm
	{  cvt.f32.f16 %f26, %rs5;}

	// end inline asm
	// begin inline asm
	{  cvt.f32.f16 %f27, %rs6;}

	// end inline asm
	mul.f32 	%f35, %f27, %f27;
	fma.rn.f32 	%f36, %f26, %f26, %f35;
	add.f32 	%f37, %f34, %f36;
	add.s32 	%r61, %r59, %r2;
	mul.wide.u32 	%rd26, %r128, 4;
	add.s64 	%rd27, %rd3, %rd26;
	ld.global.nc.u32 	%r62, [%rd27];
	mov.b32 	{%rs7, %rs8}, %r62;
	// begin inline asm
	{  cvt.f32.f16 %f28, %rs7;}

	// end inline asm
	// begin inline asm
	{  cvt.f32.f16 %f29, %rs8;}

	// end inline asm
	mul.f32 	%f38, %f29, %f29;
	fma.rn.f32 	%f39, %f28, %f28, %f38;
	add.f32 	%f40, %f37, %f39;
	add.s32 	%r63, %r61, %r2;
	mul.wide.u32 	%rd28, %r127, 4;
	add.s64 	%rd29, %rd3, %rd28;
	ld.global.nc.u32 	%r64, [%rd29];
	mov.b32 	{%rs9, %rs10}, %r64;
	// begin inline asm
	{  cvt.f32.f16 %f30, %rs9;}

	// end inline asm
	// begin inline asm
	{  cvt.f32.f16 %f31, %rs10;}

	// end inline asm
	mul.f32 	%f41, %f31, %f31;
	fma.rn.f32 	%f42, %f30, %f30, %f41;
	add.f32 	%f115, %f40, %f42;
	add.s32 	%r125, %r63, %r2;
	add.s32 	%r128, %r128, %r13;
	add.s32 	%r127, %r127, %r13;
	add.s32 	%r126, %r126, %r13;
	setp.lt.s32 	%p7, %r125, %r4;
	@%p7 bra 	$L__BB1_6;
$L__BB1_7:
	and.b32  	%r65, %r43, -2147483647;
	setp.eq.s32 	%p8, %r65, 1;
	setp.eq.s32 	%p9, %r135, 0;
	and.pred  	%p1, %p9, %p8;
	add.s32 	%r24, %r43, -1;
	mul.wide.u32 	%rd30, %r24, 2;
	add.s64 	%rd9, %rd3, %rd30;
	not.pred 	%p10, %p1;
	@%p10 bra 	$L__BB1_9;
	ld.global.nc.u16 	%rs11, [%rd9];
	// begin inline asm
	{  cvt.f32.f16 %f43, %rs11;}

	// end inline asm
	fma.rn.f32 	%f115, %f43, %f43, %f115;
$L__BB1_9:
	and.b32  	%r66, %r135, 31;
	mov.b32 	%r67, %f115;
	shfl.sync.bfly.b32	%r68|%p11, %r67, 16, 31, -1;
	mov.b32 	%f44, %r68;
	add.f32 	%f45, %f115, %f44;
	mov.b32 	%r69, %f45;
	shfl.sync.bfly.b32	%r70|%p12, %r69, 8, 31, -1;
	mov.b32 	%f46, %r70;
	add.f32 	%f47, %f45, %f46;
	mov.b32 	%r71, %f47;
	shfl.sync.bfly.b32	%r72|%p13, %r71, 4, 31, -1;
	mov.b32 	%f48, %r72;
	add.f32 	%f49, %f47, %f48;
	mov.b32 	%r73, %f49;
	shfl.sync.bfly.b32	%r74|%p14, %r73, 2, 31, -1;
	mov.b32 	%f50, %r74;
	add.f32 	%f51, %f49, %f50;
	mov.b32 	%r75, %f51;
	shfl.sync.bfly.b32	%r76|%p15, %r75, 1, 31, -1;
	mov.b32 	%f52, %r76;
	add.f32 	%f10, %f51, %f52;
	setp.ne.s32 	%p16, %r66, 0;
	@%p16 bra 	$L__BB1_11;
	shr.u32 	%r77, %r135, 3;
	mov.u32 	%r78, smem;
	add.s32 	%r79, %r78, %r77;
	st.shared.f32 	[%r79], %f10;
$L__BB1_11:
	bar.sync 	0;
	add.s32 	%r80, %r2, 31;
	shr.u32 	%r81, %r80, 5;
	setp.ge.u32 	%p17, %r135, %r81;
	mov.f32 	%f117, 0f00000000;
	@%p17 bra 	$L__BB1_13;
	shl.b32 	%r82, %r135, 2;
	mov.u32 	%r83, smem;
	add.s32 	%r84, %r83, %r82;
	ld.shared.f32 	%f117, [%r84];
$L__BB1_13:
	setp.gt.u32 	%p18, %r135, 31;
	@%p18 bra 	$L__BB1_16;
	setp.ne.s32 	%p19, %r135, 0;
	mov.b32 	%r85, %f117;
	shfl.sync.bfly.b32	%r86|%p20, %r85, 16, 31, -1;
	mov.b32 	%f54, %r86;
	add.f32 	%f55, %f117, %f54;
	mov.b32 	%r87, %f55;
	shfl.sync.bfly.b32	%r88|%p21, %r87, 8, 31, -1;
	mov.b32 	%f56, %r88;
	add.f32 	%f57, %f55, %f56;
	mov.b32 	%r89, %f57;
	shfl.sync.bfly.b32	%r90|%p22, %r89, 4, 31, -1;
	mov.b32 	%f58, %r90;
	add.f32 	%f59, %f57, %f58;
	mov.b32 	%r91, %f59;
	shfl.sync.bfly.b32	%r92|%p23, %r91, 2, 31, -1;
	mov.b32 	%f60, %r92;
	add.f32 	%f61, %f59, %f60;
	mov.b32 	%r93, %f61;
	shfl.sync.bfly.b32	%r94|%p24, %r93, 1, 31, -1;
	mov.b32 	%f62, %r94;
	add.f32 	%f13, %f61, %f62;
	@%p19 bra 	$L__BB1_16;
	cvt.rn.f32.s32 	%f63, %r43;
	div.rn.f32 	%f64, %f13, %f63;
	add.f32 	%f65, %f15, %f64;
	rsqrt.approx.f32 	%f66, %f65;
	st.shared.f32 	[_ZZ30rmsnorm_kernel_fp16_vectorizedP6__halfPKS_S2_ifE7rms_inv], %f66;
$L__BB1_16:
	setp.ge.s32 	%p25, %r135, %r4;
	bar.sync 	0;
	ld.shared.f32 	%f14, [_ZZ30rmsnorm_kernel_fp16_vectorizedP6__halfPKS_S2_ifE7rms_inv];
	@%p25 bra 	$L__BB1_23;
	add.s32 	%r95, %r135, %r2;
	max.u32 	%r96, %r4, %r95;
	setp.lt.u32 	%p26, %r95, %r4;
	selp.u32 	%r97, 1, 0, %p26;
	add.s32 	%r98, %r95, %r97;
	sub.s32 	%r99, %r96, %r98;
	div.u32 	%r100, %r99, %r2;
	add.s32 	%r25, %r100, %r97;
	and.b32  	%r101, %r25, 3;
	setp.eq.s32 	%p27, %r101, 3;
	@%p27 bra 	$L__BB1_20;
	add.s32 	%r102, %r25, 1;
	and.b32  	%r103, %r102, 3;
	mul.wide.u32 	%rd54, %r135, 4;
	mul.wide.u32 	%rd11, %r2, 4;
	neg.s32 	%r130, %r103;
	mad.lo.s32 	%r135, %r2, %r103, %r135;
$L__BB1_19:
	.pragma "nounroll";
	add.s64 	%rd31, %rd3, %rd54;
	ld.global.nc.u32 	%r104, [%rd31];
	mov.b32 	{%rs12, %rs13}, %r104;
	add.s64 	%rd32, %rd1, %rd54;
	ld.global.nc.u32 	%r105, [%rd32];
	mov.b32 	{%rs14, %rs15}, %r105;
	// begin inline asm
	{  cvt.f32.f16 %f67, %rs12;}

	// end inline asm
	// begin inline asm
	{  cvt.f32.f16 %f68, %rs13;}

	// end inline asm
	// begin inline asm
	{  cvt.f32.f16 %f69, %rs14;}

	// end inline asm
	// begin inline asm
	{  cvt.f32.f16 %f70, %rs15;}

	// end inline asm
	mul.f32 	%f73, %f14, %f67;
	mul.f32 	%f71, %f73, %f69;
	// begin inline asm
	{  cvt.rn.f16.f32 %rs16, %f71;}

	// end inline asm
	mul.f32 	%f74, %f14, %f68;
	mul.f32 	%f72, %f74, %f70;
	// begin inline asm
	{  cvt.rn.f16.f32 %rs17, %f72;}

	// end inline asm
	add.s64 	%rd33, %rd4, %rd54;
	mov.b32 	%r106, {%rs16, %rs17};
	st.global.u32 	[%rd33], %r106;
	add.s64 	%rd54, %rd54, %rd11;
	add.s32 	%r130, %r130, 1;
	setp.ne.s32 	%p28, %r130, 0;
	@%p28 bra 	$L__BB1_19;
$L__BB1_20:
	setp.lt.u32 	%p29, %r25, 3;
	@%p29 bra 	$L__BB1_23;
	shl.b32 	%r107, %r2, 1;
	add.s32 	%r134, %r135, %r107;
	shl.b32 	%r32, %r2, 2;
	mad.lo.s32 	%r133, %r2, 3, %r135;
	add.s32 	%r132, %r2, %r135;
$L__BB1_22:
	.pragma "nounroll";
	mul.wide.u32 	%rd34, %r135, 4;
	add.s64 	%rd35, %rd3, %rd34;
	ld.global.nc.u32 	%r108, [%rd35];
	mov.b32 	{%rs18, %rs19}, %r108;
	add.s64 	%rd36, %rd1, %rd34;
	ld.global.nc.u32 	%r109, [%rd36];
	mov.b32 	{%rs20, %rs21}, %r109;
	// begin inline asm
	{  cvt.f32.f16 %f75, %rs18;}

	// end inline asm
	// begin inline asm
	{  cvt.f32.f16 %f76, %rs19;}

	// end inline asm
	// begin inline asm
	{  cvt.f32.f16 %f77, %rs20;}

	// end inline asm
	// begin inline asm
	{  cvt.f32.f16 %f78, %rs21;}

	// end inline asm
	mul.f32 	%f99, %f14, %f75;
	mul.f32 	%f79, %f99, %f77;
	// begin inline asm
	{  cvt.rn.f16.f32 %rs22, %f79;}

	// end inline asm
	mul.f32 	%f100, %f14, %f76;
	mul.f32 	%f80, %f100, %f78;
	// begin inline asm
	{  cvt.rn.f16.f32 %rs23, %f80;}

	// end inline asm
	add.s64 	%rd37, %rd4, %rd34;
	mov.b32 	%r110, {%rs22, %rs23};
	st.global.u32 	[%rd37], %r110;
	add.s32 	%r111, %r135, %r2;
	mul.wide.u32 	%rd38, %r132, 4;
	add.s64 	%rd39, %rd3, %rd38;
	ld.global.nc.u32 	%r112, [%rd39];
	mov.b32 	{%rs24, %rs25}, %r112;
	add.s64 	%rd40, %rd1, %rd38;
	ld.global.nc.u32 	%r113, [%rd40];
	mov.b32 	{%rs26, %rs27}, %r113;
	// begin inline asm
	{  cvt.f32.f16 %f81, %rs24;}

	// end inline asm
	// begin inline asm
	{  cvt.f32.f16 %f82, %rs25;}

	// end inline asm
	// begin inline asm
	{  cvt.f32.f16 %f83, %rs26;}

	// end inline asm
	// begin inline asm
	{  cvt.f32.f16 %f84, %rs27;}

	// end inline asm
	mul.f32 	%f101, %f14, %f81;
	mul.f32 	%f85, %f101, %f83;
	// begin inline asm
	{  cvt.rn.f16.f32 %rs28, %f85;}

	// end inline asm
	mul.f32 	%f102, %f14, %f82;
	mul.f32 	%f86, %f102, %f84;
	// begin inline asm
	{  cvt.rn.f16.f32 %rs29, %f86;}

	// end inline asm
	add.s64 	%rd41, %rd4, %rd38;
	mov.b32 	%r114, {%rs28, %rs29};
	st.global.u32 	[%rd41], %r114;
	add.s32 	%r115, %r111, %r2;
	mul.wide.u32 	%rd42, %r134, 4;
	add.s64 	%rd43, %rd3, %rd42;
	ld.global.nc.u32 	%r116, [%rd43];
	mov.b32 	{%rs30, %rs31}, %r116;
	add.s64 	%rd44, %rd1, %rd42;
	ld.global.nc.u32 	%r117, [%rd44];
	mov.b32 	{%rs32, %rs33}, %r117;
	// begin inline asm
	{  cvt.f32.f16 %f87, %rs30;}

	// end inline asm
	// begin inline asm
	{  cvt.f32.f16 %f88, %rs31;}

	// end inline asm
	// begin inline asm
	{  cvt.f32.f16 %f89, %rs32;}

	// end inline asm
	// begin inline asm
	{  cvt.f32.f16 %f90, %rs33;}

	// end inline asm
	mul.f32 	%f103, %f14, %f87;
	mul.f32 	%f91, %f103, %f89;
	// begin inline asm
	{  cvt.rn.f16.f32 %rs34, %f91;}

	// end inline asm
	mul.f32 	%f104, %f14, %f88;
	mul.f32 	%f92, %f104, %f90;
	// begin inline asm
	{  cvt.rn.f16.f32 %rs35, %f92;}

	// end inline asm
	add.s64 	%rd45, %rd4, %rd42;
	mov.b32 	%r118, {%rs34, %rs35};
	st.global.u32 	[%rd45], %r118;
	add.s32 	%r119, %r115, %r2;
	mul.wide.u32 	%rd46, %r133, 4;
	add.s64 	%rd47, %rd3, %rd46;
	ld.global.nc.u32 	%r120, [%rd47];
	mov.b32 	{%rs36, %rs37}, %r120;
	add.s64 	%rd48, %rd1, %rd46;
	ld.global.nc.u32 	%r121, [%rd48];
	mov.b32 	{%rs38, %rs39}, %r121;
	// begin inline asm
	{  cvt.f32.f16 %f93, %rs36;}

	// end inline asm
	// begin inline asm
	{  cvt.f32.f16 %f94, %rs37;}

	// end inline asm
	// begin inline asm
	{  cvt.f32.f16 %f95, %rs38;}

	// end inline asm
	// begin inline asm
	{  cvt.f32.f16 %f96, %rs39;}

	// end inline asm
	mul.f32 	%f105, %f14, %f93;
	mul.f32 	%f97, %f105, %f95;
	// begin inline asm
	{  cvt.rn.f16.f32 %rs40, %f97;}

	// end inline asm
	mul.f32 	%f106, %f14, %f94;
	mul.f32 	%f98, %f106, %f96;
	// begin inline asm
	{  cvt.rn.f16.f32 %rs41, %f98;}

	// end inline asm
	add.s64 	%rd49, %rd4, %rd46;
	mov.b32 	%r122, {%rs40, %rs41};
	st.global.u32 	[%rd49], %r122;
	add.s32 	%r135, %r119, %r2;
	add.s32 	%r134, %r134, %r32;
	add.s32 	%r133, %r133, %r32;
	add.s32 	%r132, %r132, %r32;
	setp.lt.s32 	%p30, %r135, %r4;
	@%p30 bra 	$L__BB1_22;
$L__BB1_23:
	@%p10 bra 	$L__BB1_25;
	ld.global.nc.u16 	%rs42, [%rd9];
	// begin inline asm
	{  cvt.f32.f16 %f107, %rs42;}

	// end inline asm
	add.s64 	%rd51, %rd1, %rd30;
	ld.global.nc.u16 	%rs43, [%rd51];
	// begin inline asm
	{  cvt.f32.f16 %f108, %rs43;}

	// end inline asm
	mul.f32 	%f110, %f14, %f107;
	mul.f32 	%f109, %f110, %f108;
	// begin inline asm
	{  cvt.rn.f16.f32 %rs44, %f109;}

	// end inline asm
	add.s64 	%rd52, %rd4, %rd30;
	st.global.u16 	[%rd52], %rs44;
$L__BB1_25:
	ret;

}
	// .globl	_Z14rmsnorm_kernelI6__halffEvPT_PKS1_S4_if
.visible .entry _Z14rmsnorm_kernelI6__halffEvPT_PKS1_S4_if(
	.param .u64 .ptr .align 1 _Z14rmsnorm_kernelI6__halffEvPT_PKS1_S4_if_param_0,
	.param .u64 .ptr .align 1 _Z14rmsnorm_kernelI6__halffEvPT_PKS1_S4_if_param_1,
	.param .u64 .ptr .align 1 _Z14rmsnorm_kernelI6__halffEvPT_PKS1_S4_if_param_2,
	.param .u32 _Z14rmsnorm_kernelI6__halffEvPT_PKS1_S4_if_param_3,
	.param .f32 _Z14rmsnorm_kernelI6__halffEvPT_PKS1_S4_if_param_4
)
{
	.reg .pred 	%p<27>;
	.reg .b16 	%rs<21>;
	.reg .b32 	%r<83>;
	.reg .b32 	%f<75>;
	.reg .b64 	%rd<64>;
	// demoted variable
	.shared .align 4 .f32 _ZZ14rmsnorm_kernelI6__halffEvPT_PKS1_S4_ifE7rms_inv;
	ld.param.u64 	%rd15, [_Z14rmsnorm_kernelI6__halffEvPT_PKS1_S4_if_param_0];
	ld.param.u64 	%rd16, [_Z14rmsnorm_kernelI6__halffEvPT_PKS1_S4_if_param_1];
	ld.param.u64 	%rd17, [_Z14rmsnorm_kernelI6__halffEvPT_PKS1_S4_if_param_2];
	ld.param.u32 	%r20, [_Z14rmsnorm_kernelI6__halffEvPT_PKS1_S4_if_param_3];
	ld.param.f32 	%f13, [_Z14rmsnorm_kernelI6__halffEvPT_PKS1_S4_if_param_4];
	cvta.to.global.u64 	%rd1, %rd15;
	cvta.to.global.u64 	%rd2, %rd17;
	cvta.to.global.u64 	%rd3, %rd16;
	mov.u32 	%r21, %ctaid.x;
	mov.u32 	%r82, %tid.x;
	mov.u32 	%r2, %ntid.x;
	mul.lo.s32 	%r22, %r20, %r21;
	cvt.s64.s32 	%rd4, %r22;
	mul.wide.s32 	%rd18, %r22, 2;
	add.s64 	%rd5, %rd3, %rd18;
	setp.ge.s32 	%p1, %r82, %r20;
	mov.f32 	%f73, 0f00000000;
	@%p1 bra 	$L__BB2_6;
	add.s32 	%r23, %r82, %r2;
	max.u32 	%r24, %r20, %r23;
	setp.lt.u32 	%p2, %r23, %r20;
	selp.u32 	%r25, 1, 0, %p2;
	add.s32 	%r26, %r23, %r25;
	sub.s32 	%r27, %r24, %r26;
	div.u32 	%r28, %r27, %r2;
	add.s32 	%r3, %r28, %r25;
	and.b32  	%r29, %r3, 3;
	setp.eq.s32 	%p3, %r29, 3;
	mov.f32 	%f73, 0f00000000;
	mov.u32 	%r78, %r82;
	@%p3 bra 	$L__BB2_4;
	shl.b64 	%rd19, %rd4, 1;
	mul.wide.u32 	%rd20, %r82, 2;
	add.s64 	%rd21, %rd19, %rd20;
	add.s64 	%rd62, %rd3, %rd21;
	mul.wide.u32 	%rd7, %r2, 2;
	add.s32 	%r30, %r3, 1;
	and.b32  	%r31, %r30, 3;
	neg.s32 	%r76, %r31;
	mov.f32 	%f73, 0f00000000;
	mov.u32 	%r78, %r82;
$L__BB2_3:
	.pragma "nounroll";
	ld.global.nc.u16 	%rs1, [%rd62];
	// begin inline asm
	{  cvt.f32.f16 %f18, %rs1;}

	// end inline asm
	fma.rn.f32 	%f73, %f18, %f18, %f73;
	add.s32 	%r78, %r78, %r2;
	add.s64 	%rd62, %rd62, %rd7;
	add.s32 	%r76, %r76, 1;
	setp.ne.s32 	%p4, %r76, 0;
	@%p4 bra 	$L__BB2_3;
$L__BB2_4:
	setp.lt.u32 	%p5, %r3, 3;
	@%p5 bra 	$L__BB2_6;
$L__BB2_5:
	mul.wide.u32 	%rd22, %r78, 2;
	add.s64 	%rd23, %rd5, %rd22;
	ld.global.nc.u16 	%rs2, [%rd23];
	// begin inline asm
	{  cvt.f32.f16 %f19, %rs2;}

	// end inline asm
	fma.rn.f32 	%f23, %f19, %f19, %f73;
	add.s32 	%r32, %r78, %r2;
	mul.wide.u32 	%rd24, %r32, 2;
	add.s64 	%rd25, %rd5, %rd24;
	ld.global.nc.u16 	%rs3, [%rd25];
	// begin inline asm
	{  cvt.f32.f16 %f20, %rs3;}

	// end inline asm
	fma.rn.f32 	%f24, %f20, %f20, %f23;
	add.s32 	%r33, %r32, %r2;
	mul.wide.u32 	%rd26, %r33, 2;
	add.s64 	%rd27, %rd5, %rd26;
	ld.global.nc.u16 	%rs4, [%rd27];
	// begin inline asm
	{  cvt.f32.f16 %f21, %rs4;}

	// end inline asm
	fma.rn.f32 	%f25, %f21, %f21, %f24;
	add.s32 	%r34, %r33, %r2;
	mul.wide.u32 	%rd28, %r34, 2;
	add.s64 	%rd29, %rd5, %rd28;
	ld.global.nc.u16 	%rs5, [%rd29];
	// begin inline asm
	{  cvt.f32.f16 %f22, %rs5;}

	// end inline asm
	fma.rn.f32 	%f73, %f22, %f22, %f25;
	add.s32 	%r78, %r34, %r2;
	setp.lt.s32 	%p6, %r78, %r20;
	@%p6 bra 	$L__BB2_5;
$L__BB2_6:
	and.b32  	%r35, %r82, 31;
	mov.b32 	%r36, %f73;
	shfl.sync.bfly.b32	%r37|%p7, %r36, 16, 31, -1;
	mov.b32 	%f26, %r37;
	add.f32 	%f27, %f73, %f26;
	mov.b32 	%r38, %f27;
	shfl.sync.bfly.b32	%r39|%p8, %r38, 8, 31, -1;
	mov.b32 	%f28, %r39;
	add.f32 	%f29, %f27, %f28;
	mov.b32 	%r40, %f29;
	shfl.sync.bfly.b32	%r41|%p9, %r40, 4, 31, -1;
	mov.b32 	%f30, %r41;
	add.f32 	%f31, %f29, %f30;
	mov.b32 	%r42, %f31;
	shfl.sync.bfly.b32	%r43|%p10, %r42, 2, 31, -1;
	mov.b32 	%f32, %r43;
	add.f32 	%f33, %f31, %f32;
	mov.b32 	%r44, %f33;
	shfl.sync.bfly.b32	%r45|%p11, %r44, 1, 31, -1;
	mov.b32 	%f34, %r45;
	add.f32 	%f8, %f33, %f34;
	setp.ne.s32 	%p12, %r35, 0;
	@%p12 bra 	$L__BB2_8;
	shr.u32 	%r46, %r82, 3;
	mov.u32 	%r47, smem;
	add.s32 	%r48, %r47, %r46;
	st.shared.f32 	[%r48], %f8;
$L__BB2_8:
	bar.sync 	0;
	add.s32 	%r49, %r2, 31;
	shr.u32 	%r50, %r49, 5;
	setp.ge.u32 	%p13, %r82, %r50;
	mov.f32 	%f74, 0f00000000;
	@%p13 bra 	$L__BB2_10;
	shl.b32 	%r51, %r82, 2;
	mov.u32 	%r52, smem;
	add.s32 	%r53, %r52, %r51;
	ld.shared.f32 	%f74, [%r53];
$L__BB2_10:
	setp.gt.u32 	%p14, %r82, 31;
	@%p14 bra 	$L__BB2_13;
	mov.b32 	%r54, %f74;
	shfl.sync.bfly.b32	%r55|%p15, %r54, 16, 31, -1;
	mov.b32 	%f36, %r55;
	add.f32 	%f37, %f74, %f36;
	mov.b32 	%r56, %f37;
	shfl.sync.bfly.b32	%r57|%p16, %r56, 8, 31, -1;
	mov.b32 	%f38, %r57;
	add.f32 	%f39, %f37, %f38;
	mov.b32 	%r58, %f39;
	shfl.sync.bfly.b32	%r59|%p17, %r58, 4, 31, -1;
	mov.b32 	%f40, %r59;
	add.f32 	%f41, %f39, %f40;
	mov.b32 	%r60, %f41;
	shfl.sync.bfly.b32	%r61|%p18, %r60, 2, 31, -1;
	mov.b32 	%f42, %r61;
	add.f32 	%f43, %f41, %f42;
	mov.b32 	%r62, %f43;
	shfl.sync.bfly.b32	%r63|%p19, %r62, 1, 31, -1;
	mov.b32 	%f44, %r63;
	add.f32 	%f11, %f43, %f44;
	setp.ne.s32 	%p20, %r82, 0;
	@%p20 bra 	$L__BB2_13;
	cvt.rn.f32.s32 	%f45, %r20;
	div.rn.f32 	%f46, %f11, %f45;
	add.f32 	%f47, %f13, %f46;
	rsqrt.approx.f32 	%f48, %f47;
	st.shared.f32 	[_ZZ14rmsnorm_kernelI6__halffEvPT_PKS1_S4_ifE7rms_inv], %f48;
$L__BB2_13:
	setp.ge.s32 	%p21, %r82, %r20;
	bar.sync 	0;
	@%p21 bra 	$L__BB2_19;
	ld.shared.f32 	%f12, [_ZZ14rmsnorm_kernelI6__halffEvPT_PKS1_S4_ifE7rms_inv];
	add.s32 	%r64, %r82, %r2;
	max.u32 	%r65, %r20, %r64;
	setp.lt.u32 	%p22, %r64, %r20;
	selp.u32 	%r66, 1, 0, %p22;
	add.s32 	%r67, %r64, %r66;
	sub.s32 	%r68, %r65, %r67;
	div.u32 	%r69, %r68, %r2;
	add.s32 	%r12, %r69, %r66;
	and.b32  	%r70, %r12, 3;
	setp.eq.s32 	%p23, %r70, 3;
	@%p23 bra 	$L__BB2_17;
	add.s32 	%r71, %r12, 1;
	and.b32  	%r72, %r71, 3;
	shl.b64 	%rd30, %rd4, 1;
	add.s64 	%rd10, %rd1, %rd30;
	mul.wide.u32 	%rd63, %r82, 2;
	mul.wide.u32 	%rd12, %r2, 2;
	neg.s32 	%r80, %r72;
	mad.lo.s32 	%r82, %r2, %r72, %r82;
$L__BB2_16:
	.pragma "nounroll";
	add.s64 	%rd31, %rd5, %rd63;
	ld.global.nc.u16 	%rs6, [%rd31];
	// begin inline asm
	{  cvt.f32.f16 %f49, %rs6;}

	// end inline asm
	add.s64 	%rd32, %rd2, %rd63;
	ld.global.nc.u16 	%rs7, [%rd32];
	// begin inline asm
	{  cvt.f32.f16 %f50, %rs7;}

	// end inline asm
	mul.f32 	%f52, %f49, %f12;
	mul.f32 	%f51, %f50, %f52;
	// begin inline asm
	{  cvt.rn.f16.f32 %rs8, %f51;}

	// end inline asm
	add.s64 	%rd33, %rd10, %rd63;
	st.global.u16 	[%rd33], %rs8;
	add.s64 	%rd63, %rd63, %rd12;
	add.s32 	%r80, %r80, 1;
	setp.ne.s32 	%p24, %r80, 0;
	@%p24 bra 	$L__BB2_16;
$L__BB2_17:
	setp.lt.u32 	%p25, %r12, 3;
	@%p25 bra 	$L__BB2_19;
$L__BB2_18:
	cvt.u64.u32 	%rd34, %r82;
	mul.wide.u32 	%rd35, %r82, 2;
	add.s64 	%rd36, %rd5, %rd35;
	ld.global.nc.u16 	%rs9, [%rd36];
	// begin inline asm
	{  cvt.f32.f16 %f53, %rs9;}

	// end inline asm
	add.s64 	%rd37, %rd2, %rd35;
	ld.global.nc.u16 	%rs10, [%rd37];
	// begin inline asm
	{  cvt.f32.f16 %f54, %rs10;}

	// end inline asm
	mul.f32 	%f65, %f53, %f12;
	mul.f32 	%f55, %f54, %f65;
	// begin inline asm
	{  cvt.rn.f16.f32 %rs11, %f55;}

	// end inline asm
	add.s64 	%rd38, %rd34, %rd4;
	shl.b64 	%rd39, %rd38, 1;
	add.s64 	%rd40, %rd1, %rd39;
	st.global.u16 	[%rd40], %rs11;
	add.s32 	%r73, %r82, %r2;
	cvt.u64.u32 	%rd41, %r73;
	mul.wide.u32 	%rd42, %r73, 2;
	add.s64 	%rd43, %rd5, %rd42;
	ld.global.nc.u16 	%rs12, [%rd43];
	// begin inline asm
	{  cvt.f32.f16 %f56, %rs12;}

	// end inline asm
	add.s64 	%rd44, %rd2, %rd42;
	ld.global.nc.u16 	%rs13, [%rd44];
	// begin inline asm
	{  cvt.f32.f16 %f57, %rs13;}

	// end inline asm
	mul.f32 	%f66, %f56, %f12;
	mul.f32 	%f58, %f57, %f66;
	// begin inline asm
	{  cvt.rn.f16.f32 %rs14, %f58;}

	// end inline asm
	add.s64 	%rd45, %rd41, %rd4;
	shl.b64 	%rd46, %rd45, 1;
	add.s64 	%rd47, %rd1, %rd46;
	st.global.u16 	[%rd47], %rs14;
	add.s32 	%r74, %r73, %r2;
	cvt.u64.u32 	%rd48, %r74;
	mul.wide.u32 	%rd49, %r74, 2;
	add.s64 	%rd50, %rd5, %rd49;
	ld.global.nc.u16 	%rs15, [%rd50];
	// begin inline asm
	{  cvt.f32.f16 %f59, %rs15;}

	// end inline asm
	add.s64 	%rd51, %rd2, %rd49;
	ld.global.nc.u16 	%rs16, [%rd51];
	// begin inline asm
	{  cvt.f32.f16 %f60, %rs16;}

	// end inline asm
	mul.f32 	%f67, %f59, %f12;
	mul.f32 	%f61, %f60, %f67;
	// begin inline asm
	{  cvt.rn.f16.f32 %rs17, %f61;}

	// end inline asm
	add.s64 	%rd52, %rd48, %rd4;
	shl.b64 	%rd53, %rd52, 1;
	add.s64 	%rd54, %rd1, %rd53;
	st.global.u16 	[%rd54], %rs17;
	add.s32 	%r75, %r74, %r2;
	cvt.u64.u32 	%rd55, %r75;
	mul.wide.u32 	%rd56, %r75, 2;
	add.s64 	%rd57, %rd5, %rd56;
	ld.global.nc.u16 	%rs18, [%rd57];
	// begin inline asm
	{  cvt.f32.f16 %f62, %rs18;}

	// end inline asm
	add.s64 	%rd58, %rd2, %rd56;
	ld.global.nc.u16 	%rs19, [%rd58];
	// begin inline asm
	{  cvt.f32.f16 %f63, %rs19;}

	// end inline asm
	mul.f32 	%f68, %f62, %f12;
	mul.f32 	%f64, %f63, %f68;
	// begin inline asm
	{  cvt.rn.f16.f32 %rs20, %f64;}

	// end inline asm
	add.s64 	%rd59, %rd55, %rd4;
	shl.b64 	%rd60, %rd59, 1;
	add.s64 	%rd61, %rd1, %rd60;
	st.global.u16 	[%rd61], %rs20;
	add.s32 	%r82, %r75, %r2;
	setp.lt.s32 	%p26, %r82, %r20;
	@%p26 bra 	$L__BB2_18;
$L__BB2_19:
	ret;

}
	// .globl	_Z14rmsnorm_kernelI13__nv_bfloat16fEvPT_PKS1_S4_if
.visible .entry _Z14rmsnorm_kernelI13__nv_bfloat16fEvPT_PKS1_S4_if(
	.param .u64 .ptr .align 1 _Z14rmsnorm_kernelI13__nv_bfloat16fEvPT_PKS1_S4_if_param_0,
	.param .u64 .ptr .align 1 _Z14rmsnorm_kernelI13__nv_bfloat16fEvPT_PKS1_S4_if_param_1,
	.param .u64 .ptr .align 1 _Z14rmsnorm_kernelI13__nv_bfloat16fEvPT_PKS1_S4_if_param_2,
	.param .u32 _Z14rmsnorm_kernelI13__nv_bfloat16fEvPT_PKS1_S4_if_param_3,
	.param .f32 _Z14rmsnorm_kernelI13__nv_bfloat16fEvPT_PKS1_S4_if_param_4
)
{
	.reg .pred 	%p<27>;
	.reg .b16 	%rs<21>;
	.reg .b32 	%r<83>;
	.reg .b32 	%f<75>;
	.reg .b64 	%rd<64>;
	// demoted variable
	.shared .align 4 .f32 _ZZ14rmsnorm_kernelI13__nv_bfloat16fEvPT_PKS1_S4_ifE7rms_inv;
	ld.param.u64 	%rd15, [_Z14rmsnorm_kernelI13__nv_bfloat16fEvPT_PKS1_S4_if_param_0];
	ld.param.u64 	%rd16, [_Z14rmsnorm_kernelI13__nv_bfloat16fEvPT_PKS1_S4_if_param_1];
	ld.param.u64 	%rd17, [_Z14rmsnorm_kernelI13__nv_bfloat16fEvPT_PKS1_S4_if_param_2];
	ld.param.u32 	%r20, [_Z14rmsnorm_kernelI13__nv_bfloat16fEvPT_PKS1_S4_if_param_3];
	ld.param.f32 	%f13, [_Z14rmsnorm_kernelI13__nv_bfloat16fEvPT_PKS1_S4_if_param_4];
	cvta.to.global.u64 	%rd1, %rd15;
	cvta.to.global.u64 	%rd2, %rd17;
	cvta.to.global.u64 	%rd3, %rd16;
	mov.u32 	%r21, %ctaid.x;
	mov.u32 	%r82, %tid.x;
	mov.u32 	%r2, %ntid.x;
	mul.lo.s32 	%r22, %r20, %r21;
	cvt.s64.s32 	%rd4, %r22;
	mul.wide.s32 	%rd18, %r22, 2;
	add.s64 	%rd5, %rd3, %rd18;
	setp.ge.s32 	%p1, %r82, %r20;
	mov.f32 	%f73, 0f00000000;
	@%p1 bra 	$L__BB3_6;
	add.s32 	%r23, %r82, %r2;
	max.u32 	%r24, %r20, %r23;
	setp.lt.u32 	%p2, %r23, %r20;
	selp.u32 	%r25, 1, 0, %p2;
	add.s32 	%r26, %r23, %r25;
	sub.s32 	%r27, %r24, %r26;
	div.u32 	%r28, %r27, %r2;
	add.s32 	%r3, %r28, %r25;
	and.b32  	%r29, %r3, 3;
	setp.eq.s32 	%p3, %r29, 3;
	mov.f32 	%f73, 0f00000000;
	mov.u32 	%r78, %r82;
	@%p3 bra 	$L__BB3_4;
	shl.b64 	%rd19, %rd4, 1;
	mul.wide.u32 	%rd20, %r82, 2;
	add.s64 	%rd21, %rd19, %rd20;
	add.s64 	%rd62, %rd3, %rd21;
	mul.wide.u32 	%rd7, %r2, 2;
	add.s32 	%r30, %r3, 1;
	and.b32  	%r31, %r30, 3;
	neg.s32 	%r76, %r31;
	mov.f32 	%f73, 0f00000000;
	mov.u32 	%r78, %r82;
$L__BB3_3:
	.pragma "nounroll";
	ld.global.nc.u16 	%rs1, [%rd62];
	// begin inline asm
	{ cvt.f32.bf16 %f18, %rs1;}

	// end inline asm
	fma.rn.f32 	%f73, %f18, %f18, %f73;
	add.s32 	%r78, %r78, %r2;
	add.s64 	%rd62, %rd62, %rd7;
	add.s32 	%r76, %r76, 1;
	setp.ne.s32 	%p4, %r76, 0;
	@%p4 bra 	$L__BB3_3;
$L__BB3_4:
	setp.lt.u32 	%p5, %r3, 3;
	@%p5 bra 	$L__BB3_6;
$L__BB3_5:
	mul.wide.u32 	%rd22, %r78, 2;
	add.s64 	%rd23, %rd5, %rd22;
	ld.global.nc.u16 	%rs2, [%rd23];
	// begin inline asm
	{ cvt.f32.bf16 %f19, %rs2;}

	// end inline asm
	fma.rn.f32 	%f23, %f19, %f19, %f73;
	add.s32 	%r32, %r78, %r2;
	mul.wide.u32 	%rd24, %r32, 2;
	add.s64 	%rd25, %rd5, %rd24;
	ld.global.nc.u16 	%rs3, [%rd25];
	// begin inline asm
	{ cvt.f32.bf16 %f20, %rs3;}

	// end inline asm
	fma.rn.f32 	%f24, %f20, %f20, %f23;
	add.s32 	%r33, %r32, %r2;
	mul.wide.u32 	%rd26, %r33, 2;
	add.s64 	%rd27, %rd5, %rd26;
	ld.global.nc.u16 	%rs4, [%rd27];
	// begin inline asm
	{ cvt.f32.bf16 %f21, %rs4;}

	// end inline asm
	fma.rn.f32 	%f25, %f21, %f21, %f24;
	add.s32 	%r34, %r33, %r2;
	mul.wide.u32 	%rd28, %r34, 2;
	add.s64 	%rd29, %rd5, %rd28;
	ld.global.nc.u16 	%rs5, [%rd29];
	// begin inline asm
	{ cvt.f32.bf16 %f22, %rs5;}

	// end inline asm
	fma.rn.f32 	%f73, %f22, %f22, %f25;
	add.s32 	%r78, %r34, %r2;
	setp.lt.s32 	%p6, %r78, %r20;
	@%p6 bra 	$L__BB3_5;
$L__BB3_6:
	and.b32  	%r35, %r82, 31;
	mov.b32 	%r36, %f73;
	shfl.sync.bfly.b32	%r37|%p7, %r36, 16, 31, -1;
	mov.b32 	%f26, %r37;
	add.f32 	%f27, %f73, %f26;
	mov.b32 	%r38, %f27;
	shfl.sync.bfly.b32	%r39|%p8, %r38, 8, 31, -1;
	mov.b32 	%f28, %r39;
	add.f32 	%f29, %f27, %f28;
	mov.b32 	%r40, %f29;
	shfl.sync.bfly.b32	%r41|%p9, %r40, 4, 31, -1;
	mov.b32 	%f30, %r41;
	add.f32 	%f31, %f29, %f30;
	mov.b32 	%r42, %f31;
	shfl.sync.bfly.b32	%r43|%p10, %r42, 2, 31, -1;
	mov.b32 	%f32, %r43;
	add.f32 	%f33, %f31, %f32;
	mov.b32 	%r44, %f33;
	shfl.sync.bfly.b32	%r45|%p11, %r44, 1, 31, -1;
	mov.b32 	%f34, %r45;
	add.f32 	%f8, %f33, %f34;
	setp.ne.s32 	%p12, %r35, 0;
	@%p12 bra 	$L__BB3_8;
	shr.u32 	%r46, %r82, 3;
	mov.u32 	%r47, smem;
	add.s32 	%r48, %r47, %r46;
	st.shared.f32 	[%r48], %f8;
$L__BB3_8:
	bar.sync 	0;
	add.s32 	%r49, %r2, 31;
	shr.u32 	%r50, %r49, 5;
	setp.ge.u32 	%p13, %r82, %r50;
	mov.f32 	%f74, 0f00000000;
	@%p13 bra 	$L__BB3_10;
	shl.b32 	%r51, %r82, 2;
	mov.u32 	%r52, smem;
	add.s32 	%r53, %r52, %r51;
	ld.shared.f32 	%f74, [%r53];
$L__BB3_10:
	setp.gt.u32 	%p14, %r82, 31;
	@%p14 bra 	$L__BB3_13;
	mov.b32 	%r54, %f74;
	shfl.sync.bfly.b32	%r55|%p15, %r54, 16, 31, -1;
	mov.b32 	%f36, %r55;
	add.f32 	%f37, %f74, %f36;
	mov.b32 	%r56, %f37;
	shfl.sync.bfly.b32	%r57|%p16, %r56, 8, 31, -1;
	mov.b32 	%f38, %r57;
	add.f32 	%f39, %f37, %f38;
	mov.b32 	%r58, %f39;
	shfl.sync.bfly.b32	%r59|%p17, %r58, 4, 31, -1;
	mov.b32 	%f40, %r59;
	add.f32 	%f41, %f39, %f40;
	mov.b32 	%r60, %f41;
	shfl.sync.bfly.b32	%r61|%p18, %r60, 2, 31, -1;
	mov.b32 	%f42, %r61;
	add.f32 	%f43, %f41, %f42;
	mov.b32 	%r62, %f43;
	shfl.sync.bfly.b32	%r63|%p19, %r62, 1, 31, -1;
	mov.b32 	%f44, %r63;
	add.f32 	%f11, %f43, %f44;
	setp.ne.s32 	%p20, %r82, 0;
	@%p20 bra 	$L__BB3_13;
	cvt.rn.f32.s32 	%f45, %r20;
	div.rn.f32 	%f46, %f11, %f45;
	add.f32 	%f47, %f13, %f46;
	rsqrt.approx.f32 	%f48, %f47;
	st.shared.f32 	[_ZZ14rmsnorm_kernelI13__nv_bfloat16fEvPT_PKS1_S4_ifE7rms_inv], %f48;
$L__BB3_13:
	setp.ge.s32 	%p21, %r82, %r20;
	bar.sync 	0;
	@%p21 bra 	$L__BB3_19;
	ld.shared.f32 	%f12, [_ZZ14rmsnorm_kernelI13__nv_bfloat16fEvPT_PKS1_S4_ifE7rms_inv];
	add.s32 	%r64, %r82, %r2;
	max.u32 	%r65, %r20, %r64;
	setp.lt.u32 	%p22, %r64, %r20;
	selp.u32 	%r66, 1, 0, %p22;
	add.s32 	%r67, %r64, %r66;
	sub.s32 	%r68, %r65, %r67;
	div.u32 	%r69, %r68, %r2;
	add.s32 	%r12, %r69, %r66;
	and.b32  	%r70, %r12, 3;
	setp.eq.s32 	%p23, %r70, 3;
	@%p23 bra 	$L__BB3_17;
	add.s32 	%r71, %r12, 1;
	and.b32  	%r72, %r71, 3;
	shl.b64 	%rd30, %rd4, 1;
	add.s64 	%rd10, %rd1, %rd30;
	mul.wide.u32 	%rd63, %r82, 2;
	mul.wide.u32 	%rd12, %r2, 2;
	neg.s32 	%r80, %r72;
	mad.lo.s32 	%r82, %r2, %r72, %r82;
$L__BB3_16:
	.pragma "nounroll";
	add.s64 	%rd31, %rd5, %rd63;
	ld.global.nc.u16 	%rs6, [%rd31];
	// begin inline asm
	{ cvt.f32.bf16 %f49, %rs6;}

	// end inline asm
	add.s64 	%rd32, %rd2, %rd63;
	ld.global.nc.u16 	%rs7, [%rd32];
	// begin inline asm
	{ cvt.f32.bf16 %f50, %rs7;}

	// end inline asm
	mul.f32 	%f52, %f49, %f12;
	mul.f32 	%f51, %f50, %f52;
	// begin inline asm
	{  cvt.rn.bf16.f32 %rs8, %f51;}

	// end inline asm
	add.s64 	%rd33, %rd10, %rd63;
	st.global.u16 	[%rd33], %rs8;
	add.s64 	%rd63, %rd63, %rd12;
	add.s32 	%r80, %r80, 1;
	setp.ne.s32 	%p24, %r80, 0;
	@%p24 bra 	$L__BB3_16;
$L__BB3_17:
	setp.lt.u32 	%p25, %r12, 3;
	@%p25 bra 	$L__BB3_19;
$L__BB3_18:
	cvt.u64.u32 	%rd34, %r82;
	mul.wide.u32 	%rd35, %r82, 2;
	add.s64 	%rd36, %rd5, %rd35;
	ld.global.nc.u16 	%rs9, [%rd36];
	// begin inline asm
	{ cvt.f32.bf16 %f53, %rs9;}

	// end inline asm
	add.s64 	%rd37, %rd2, %rd35;
	ld.global.nc.u16 	%rs10, [%rd37];
	// begin inline asm
	{ cvt.f32.bf16 %f54, %rs10;}

	// end inline asm
	mul.f32 	%f65, %f53, %f12;
	mul.f32 	%f55, %f54, %f65;
	// begin inline asm
	{  cvt.rn.bf16.f32 %rs11, %f55;}

	// end inline asm
	add.s64 	%rd38, %rd34, %rd4;
	shl.b64 	%rd39, %rd38, 1;
	add.s64 	%rd40, %rd1, %rd39;
	st.global.u16 	[%rd40], %rs11;
	add.s32 	%r73, %r82, %r2;
	cvt.u64.u32 	%rd41, %r73;
	mul.wide.u32 	%rd42, %r73, 2;
	add.s64 	%rd43, %rd5, %rd42;
	ld.global.nc.u16 	%rs12, [%rd43];
	// begin inline asm
	{ cvt.f32.bf16 %f56, %rs12;}

	// end inline asm
	add.s64 	%rd44, %rd2, %rd42;
	ld.global.nc.u16 	%rs13, [%rd44];
	// begin inline asm
	{ cvt.f32.bf16 %f57, %rs13;}

	// end inline asm
	mul.f32 	%f66, %f56, %f12;
	mul.f32 	%f58, %f57, %f66;
	// begin inline asm
	{  cvt.rn.bf16.f32 %rs14, %f58;}

	// end inline asm
	add.s64 	%rd45, %rd41, %rd4;
	shl.b64 	%rd46, %rd45, 1;
	add.s64 	%rd47, %rd1, %rd46;
	st.global.u16 	[%rd47], %rs14;
	add.s32 	%r74, %r73, %r2;
	cvt.u64.u32 	%rd48, %r74;
	mul.wide.u32 	%rd49, %r74, 2;
	add.s64 	%rd50, %rd5, %rd49;
	ld.global.nc.u16 	%rs15, [%rd50];
	// begin inline asm
	{ cvt.f32.bf16 %f59, %rs15;}

	// end inline asm
	add.s64 	%rd51, %rd2, %rd49;
	ld.global.nc.u16 	%rs16, [%rd51];
	// begin inline asm
	{ cvt.f32.bf16 %f60, %rs16;}

	// end inline asm
	mul.f32 	%f67, %f59, %f12;
	mul.f32 	%f61, %f60, %f67;
	// begin inline asm
	{  cvt.rn.bf16.f32 %rs17, %f61;}

	// end inline asm
	add.s64 	%rd52, %rd48, %rd4;
	shl.b64 	%rd53, %rd52, 1;
	add.s64 	%rd54, %rd1, %rd53;
	st.global.u16 	[%rd54], %rs17;
	add.s32 	%r75, %r74, %r2;
	cvt.u64.u32 	%rd55, %r75;
	mul.wide.u32 	%rd56, %r75, 2;
	add.s64 	%rd57, %rd5, %rd56;
	ld.global.nc.u16 	%rs18, [%rd57];
	// begin inline asm
	{ cvt.f32.bf16 %f62, %rs18;}

	// end inline asm
	add.s64 	%rd58, %rd2, %rd56;
	ld.global.nc.u16 	%rs19, [%rd58];
	// begin inline asm
	{ cvt.f32.bf16 %f63, %rs19;}

	// end inline asm
	mul.f32 	%f68, %f62, %f12;
	mul.f32 	%f64, %f63, %f68;
	// begin inline asm
	{  cvt.rn.bf16.f32 %rs20, %f64;}

	// end inline asm
	add.s64 	%rd59, %rd55, %rd4;
	shl.b64 	%rd60, %rd59, 1;
	add.s64 	%rd61, %rd1, %rd60;
	st.global.u16 	[%rd61], %rs20;
	add.s32 	%r82, %r75, %r2;
	setp.lt.s32 	%p26, %r82, %r20;
	@%p26 bra 	$L__BB3_18;
$L__BB3_19:
	ret;

}
	// .globl	_Z14rmsnorm_kernelIffEvPT_PKS0_S3_if
.visible .entry _Z14rmsnorm_kernelIffEvPT_PKS0_S3_if(
	.param .u64 .ptr .align 1 _Z14rmsnorm_kernelIffEvPT_PKS0_S3_if_param_0,
	.param .u64 .ptr .align 1 _Z14rmsnorm_kernelIffEvPT_PKS0_S3_if_param_1,
	.param .u64 .ptr .align 1 _Z14rmsnorm_kernelIffEvPT_PKS0_S3_if_param_2,
	.param .u32 _Z14rmsnorm_kernelIffEvPT_PKS0_S3_if_param_3,
	.param .f32 _Z14rmsnorm_kernelIffEvPT_PKS0_S3_if_param_4
)
{
	.reg .pred 	%p<27>;
	.reg .b32 	%r<83>;
	.reg .b32 	%f<75>;
	.reg .b64 	%rd<64>;
	// demoted variable
	.shared .align 4 .f32 _ZZ14rmsnorm_kernelIffEvPT_PKS0_S3_ifE7rms_inv;
	ld.param.u64 	%rd15, [_Z14rmsnorm_kernelIffEvPT_PKS0_S3_if_param_0];
	ld.param.u64 	%rd16, [_Z14rmsnorm_kernelIffEvPT_PKS0_S3_if_param_1];
	ld.param.u64 	%rd17, [_Z14rmsnorm_kernelIffEvPT_PKS0_S3_if_param_2];
	ld.param.u32 	%r20, [_Z14rmsnorm_kernelIffEvPT_PKS0_S3_if_param_3];
	ld.param.f32 	%f13, [_Z14rmsnorm_kernelIffEvPT_PKS0_S3_if_param_4];
	cvta.to.global.u64 	%rd1, %rd15;
	cvta.to.global.u64 	%rd2, %rd17;
	cvta.to.global.u64 	%rd3, %rd16;
	mov.u32 	%r21, %ctaid.x;
	mov.u32 	%r82, %tid.x;
	mov.u32 	%r2, %ntid.x;
	mul.lo.s32 	%r22, %r20, %r21;
	cvt.s64.s32 	%rd4, %r22;
	mul.wide.s32 	%rd18, %r22, 4;
	add.s64 	%rd5, %rd3, %rd18;
	setp.ge.s32 	%p1, %r82, %r20;
	mov.f32 	%f73, 0f00000000;
	@%p1 bra 	$L__BB4_6;
	add.s32 	%r23, %r82, %r2;
	max.u32 	%r24, %r20, %r23;
	setp.lt.u32 	%p2, %r23, %r20;
	selp.u32 	%r25, 1, 0, %p2;
	add.s32 	%r26, %r23, %r25;
	sub.s32 	%r27, %r24, %r26;
	div.u32 	%r28, %r27, %r2;
	add.s32 	%r3, %r28, %r25;
	and.b32  	%r29, %r3, 3;
	setp.eq.s32 	%p3, %r29, 3;
	mov.f32 	%f73, 0f00000000;
	mov.u32 	%r78, %r82;
	@%p3 bra 	$L__BB4_4;
	shl.b64 	%rd19, %rd4, 2;
	mul.wide.u32 	%rd20, %r82, 4;
	add.s64 	%rd21, %rd19, %rd20;
	add.s64 	%rd62, %rd3, %rd21;
	mul.wide.u32 	%rd7, %r2, 4;
	add.s32 	%r30, %r3, 1;
	and.b32  	%r31, %r30, 3;
	neg.s32 	%r76, %r31;
	mov.f32 	%f73, 0f00000000;
	mov.u32 	%r78, %r82;
$L__BB4_3:
	.pragma "nounroll";
	ld.global.nc.f32 	%f18, [%rd62];
	fma.rn.f32 	%f73, %f18, %f18, %f73;
	add.s32 	%r78, %r78, %r2;
	add.s64 	%rd62, %rd62, %rd7;
	add.s32 	%r76, %r76, 1;
	setp.ne.s32 	%p4, %r76, 0;
	@%p4 bra 	$L__BB4_3;
$L__BB4_4:
	setp.lt.u32 	%p5, %r3, 3;
	@%p5 bra 	$L__BB4_6;
$L__BB4_5:
	mul.wide.u32 	%rd22, %r78, 4;
	add.s64 	%rd23, %rd5, %rd22;
	ld.global.nc.f32 	%f19, [%rd23];
	fma.rn.f32 	%f20, %f19, %f19, %f73;
	add.s32 	%r32, %r78, %r2;
	mul.wide.u32 	%rd24, %r32, 4;
	add.s64 	%rd25, %rd5, %rd24;
	ld.global.nc.f32 	%f21, [%rd25];
	fma.rn.f32 	%f22, %f21, %f21, %f20;
	add.s32 	%r33, %r32, %r2;
	mul.wide.u32 	%rd26, %r33, 4;
	add.s64 	%rd27, %rd5, %rd26;
	ld.global.nc.f32 	%f23, [%rd27];
	fma.rn.f32 	%f24, %f23, %f23, %f22;
	add.s32 	%r34, %r33, %r2;
	mul.wide.u32 	%rd28, %r34, 4;
	add.s64 	%rd29, %rd5, %rd28;
	ld.global.nc.f32 	%f25, [%rd29];
	fma.rn.f32 	%f73, %f25, %f25, %f24;
	add.s32 	%r78, %r34, %r2;
	setp.lt.s32 	%p6, %r78, %r20;
	@%p6 bra 	$L__BB4_5;
$L__BB4_6:
	and.b32  	%r35, %r82, 31;
	mov.b32 	%r36, %f73;
	shfl.sync.bfly.b32	%r37|%p7, %r36, 16, 31, -1;
	mov.b32 	%f26, %r37;
	add.f32 	%f27, %f73, %f26;
	mov.b32 	%r38, %f27;
	shfl.sync.bfly.b32	%r39|%p8, %r38, 8, 31, -1;
	mov.b32 	%f28, %r39;
	add.f32 	%f29, %f27, %f28;
	mov.b32 	%r40, %f29;
	shfl.sync.bfly.b32	%r41|%p9, %r40, 4, 31, -1;
	mov.b32 	%f30, %r41;
	add.f32 	%f31, %f29, %f30;
	mov.b32 	%r42, %f31;
	shfl.sync.bfly.b32	%r43|%p10, %r42, 2, 31, -1;
	mov.b32 	%f32, %r43;
	add.f32 	%f33, %f31, %f32;
	mov.b32 	%r44, %f33;
	shfl.sync.bfly.b32	%r45|%p11, %r44, 1, 31, -1;
	mov.b32 	%f34, %r45;
	add.f32 	%f8, %f33, %f34;
	setp.ne.s32 	%p12, %r35, 0;
	@%p12 bra 	$L__BB4_8;
	shr.u32 	%r46, %r82, 3;
	mov.u32 	%r47, smem;
	add.s32 	%r48, %r47, %r46;
	st.shared.f32 	[%r48], %f8;
$L__BB4_8:
	bar.sync 	0;
	add.s32 	%r49, %r2, 31;
	shr.u32 	%r50, %r49, 5;
	setp.ge.u32 	%p13, %r82, %r50;
	mov.f32 	%f74, 0f00000000;
	@%p13 bra 	$L__BB4_10;
	shl.b32 	%r51, %r82, 2;
	mov.u32 	%r52, smem;
	add.s32 	%r53, %r52, %r51;
	ld.shared.f32 	%f74, [%r53];
$L__BB4_10:
	setp.gt.u32 	%p14, %r82, 31;
	@%p14 bra 	$L__BB4_13;
	mov.b32 	%r54, %f74;
	shfl.sync.bfly.b32	%r55|%p15, %r54, 16, 31, -1;
	mov.b32 	%f36, %r55;
	add.f32 	%f37, %f74, %f36;
	mov.b32 	%r56, %f37;
	shfl.sync.bfly.b32	%r57|%p16, %r56, 8, 31, -1;
	mov.b32 	%f38, %r57;
	add.f32 	%f39, %f37, %f38;
	mov.b32 	%r58, %f39;
	shfl.sync.bfly.b32	%r59|%p17, %r58, 4, 31, -1;
	mov.b32 	%f40, %r59;
	add.f32 	%f41, %f39, %f40;
	mov.b32 	%r60, %f41;
	shfl.sync.bfly.b32	%r61|%p18, %r60, 2, 31, -1;
	mov.b32 	%f42, %r61;
	add.f32 	%f43, %f41, %f42;
	mov.b32 	%r62, %f43;
	shfl.sync.bfly.b32	%r63|%p19, %r62, 1, 31, -1;
	mov.b32 	%f44, %r63;
	add.f32 	%f11, %f43, %f44;
	setp.ne.s32 	%p20, %r82, 0;
	@%p20 bra 	$L__BB4_13;
	cvt.rn.f32.s32 	%f45, %r20;
	div.rn.f32 	%f46, %f11, %f45;
	add.f32 	%f47, %f13, %f46;
	rsqrt.approx.f32 	%f48, %f47;
	st.shared.f32 	[_ZZ14rmsnorm_kernelIffEvPT_PKS0_S3_ifE7rms_inv], %f48;
$L__BB4_13:
	setp.ge.s32 	%p21, %r82, %r20;
	bar.sync 	0;
	@%p21 bra 	$L__BB4_19;
	ld.shared.f32 	%f12, [_ZZ14rmsnorm_kernelIffEvPT_PKS0_S3_ifE7rms_inv];
	add.s32 	%r64, %r82, %r2;
	max.u32 	%r65, %r20, %r64;
	setp.lt.u32 	%p22, %r64, %r20;
	selp.u32 	%r66, 1, 0, %p22;
	add.s32 	%r67, %r64, %r66;
	sub.s32 	%r68, %r65, %r67;
	div.u32 	%r69, %r68, %r2;
	add.s32 	%r12, %r69, %r66;
	and.b32  	%r70, %r12, 3;
	setp.eq.s32 	%p23, %r70, 3;
	@%p23 bra 	$L__BB4_17;
	add.s32 	%r71, %r12, 1;
	and.b32  	%r72, %r71, 3;
	shl.b64 	%rd30, %rd4, 2;
	add.s64 	%rd10, %rd1, %rd30;
	mul.wide.u32 	%rd63, %r82, 4;
	mul.wide.u32 	%rd12, %r2, 4;
	neg.s32 	%r80, %r72;
	mad.lo.s32 	%r82, %r2, %r72, %r82;
$L__BB4_16:
	.pragma "nounroll";
	add.s64 	%rd31, %rd5, %rd63;
	ld.global.nc.f32 	%f49, [%rd31];
	add.s64 	%rd32, %rd2, %rd63;
	ld.global.nc.f32 	%f50, [%rd32];
	mul.f32 	%f51, %f49, %f12;
	mul.f32 	%f52, %f50, %f51;
	add.s64 	%rd33, %rd10, %rd63;
	st.global.f32 	[%rd33], %f52;
	add.s64 	%rd63, %rd63, %rd12;
	add.s32 	%r80, %r80, 1;
	setp.ne.s32 	%p24, %r80, 0;
	@%p24 bra 	$L__BB4_16;
$L__BB4_17:
	setp.lt.u32 	%p25, %r12, 3;
	@%p25 bra 	$L__BB4_19;
$L__BB4_18:
	cvt.u64.u32 	%rd34, %r82;
	mul.wide.u32 	%rd35, %r82, 4;
	add.s64 	%rd36, %rd5, %rd35;
	ld.global.nc.f32 	%f53, [%rd36];
	add.s64 	%rd37, %rd2, %rd35;
	ld.global.nc.f32 	%f54, [%rd37];
	mul.f32 	%f55, %f53, %f12;
	mul.f32 	%f56, %f54, %f55;
	add.s64 	%rd38, %rd34, %rd4;
	shl.b64 	%rd39, %rd38, 2;
	add.s64 	%rd40, %rd1, %rd39;
	st.global.f32 	[%rd40], %f56;
	add.s32 	%r73, %r82, %r2;
	cvt.u64.u32 	%rd41, %r73;
	mul.wide.u32 	%rd42, %r73, 4;
	add.s64 	%rd43, %rd5, %rd42;
	ld.global.nc.f32 	%f57, [%rd43];
	add.s64 	%rd44, %rd2, %rd42;
	ld.global.nc.f32 	%f58, [%rd44];
	mul.f32 	%f59, %f57, %f12;
	mul.f32 	%f60, %f58, %f59;
	add.s64 	%rd45, %rd41, %rd4;
	shl.b64 	%rd46, %rd45, 2;
	add.s64 	%rd47, %rd1, %rd46;
	st.global.f32 	[%rd47], %f60;
	add.s32 	%r74, %r73, %r2;
	cvt.u64.u32 	%rd48, %r74;
	mul.wide.u32 	%rd49, %r74, 4;
	add.s64 	%rd50, %rd5, %rd49;
	ld.global.nc.f32 	%f61, [%rd50];
	add.s64 	%rd51, %rd2, %rd49;
	ld.global.nc.f32 	%f62, [%rd51];
	mul.f32 	%f63, %f61, %f12;
	mul.f32 	%f64, %f62, %f63;
	add.s64 	%rd52, %rd48, %rd4;
	shl.b64 	%rd53, %rd52, 2;
	add.s64 	%rd54, %rd1, %rd53;
	st.global.f32 	[%rd54], %f64;
	add.s32 	%r75, %r74, %r2;
	cvt.u64.u32 	%rd55, %r75;
	mul.wide.u32 	%rd56, %r75, 4;
	add.s64 	%rd57, %rd5, %rd56;
	ld.global.nc.f32 	%f65, [%rd57];
	add.s64 	%rd58, %rd2, %rd56;
	ld.global.nc.f32 	%f66, [%rd58];
	mul.f32 	%f67, %f65, %f12;
	mul.f32 	%f68, %f66, %f67;
	add.s64 	%rd59, %rd55, %rd4;
	shl.b64 	%rd60, %rd59, 2;
	add.s64 	%rd61, %rd1, %rd60;
	st.global.f32 	[%rd61], %f68;
	add.s32 	%r82, %r75, %r2;
	setp.lt.s32 	%p26, %r82, %r20;
	@%p26 bra 	$L__BB4_18;
$L__BB4_19:
	ret;

}


// ===== COMPILED SASS (sm_100) =====

	.target	sm_100

	.elftype	@"ET_EXEC"


//--------------------- .note.nv.tkinfo           --------------------------
	.section	.note.nv.tkinfo,"",@"SHT_NOTE"
	.sectionflags	@"SHF_NOTE_NV_TKINFO"
	.tkinfo
        /*0018*/ 	.word	0x00000002
        /*0030*/ 	.string	""
        /*0030*/ 	.string	"ptxas"
        /*0030*/ 	.string	"Cuda compilation tools, release 13.0, V13.0.88"
        /*0030*/ 	.string	"Build cuda_13.0.r13.0/compiler.36424714_0"
        /*0030*/ 	.string	"-arch sm_100 -m 64 "



//--------------------- .note.nv.cuinfo           --------------------------
	.section	.note.nv.cuinfo,"",@"SHT_NOTE"
	.sectionflags	@"SHF_NOTE_NV_CUINFO"
        /*0018*/ 	.short	0x0002
        /*001a*/ 	.short	0x0064
        /*001c*/ 	.short	0x0082
	.zero		2


//--------------------- .nv.info                  --------------------------
	.section	.nv.info,"",@"SHT_CUDA_INFO"
	.align	4


	//----- nvinfo : EIATTR_REGCOUNT
	.align		4
        /*0000*/ 	.byte	0x04, 0x2f
        /*0002*/ 	.short	(.L_1 - .L_0)
	.align		4
.L_0:
        /*0004*/ 	.word	index@(_Z30rmsnorm_kernel_bf16_vectorizedP13__nv_bfloat16PKS_S2_if)
        /*0008*/ 	.word	0x00000020


	//----- nvinfo : EIATTR_FRAME_SIZE
	.align		4
.L_1:
        /*000c*/ 	.byte	0x04, 0x11
        /*000e*/ 	.short	(.L_3 - .L_2)
	.align		4
.L_2:
        /*0010*/ 	.word	index@($__internal_4_$__cuda_sm3x_div_rn_noftz_f32_slowpath)
        /*0014*/ 	.word	0x00000000


	//----- nvinfo : EIATTR_FRAME_SIZE
	.align		4
.L_3:
        /*0018*/ 	.byte	0x04, 0x11
        /*001a*/ 	.short	(.L_5 - .L_4)
	.align		4
.L_4:
        /*001c*/ 	.word	index@(_Z30rmsnorm_kernel_bf16_vectorizedP13__nv_bfloat16PKS_S2_if)
        /*0020*/ 	.word	0x00000000


	//----- nvinfo : EIATTR_REGCOUNT
	.align		4
.L_5:
        /*0024*/ 	.byte	0x04, 0x2f
        /*0026*/ 	.short	(.L_7 - .L_6)
	.align		4
.L_6:
        /*0028*/ 	.word	index@(_Z30rmsnorm_kernel_fp16_vectorizedP6__halfPKS_S2_if)
        /*002c*/ 	.word	0x00000020


	//----- nvinfo : EIATTR_FRAME_SIZE
	.align		4
.L_7:
        /*0030*/ 	.byte	0x04, 0x11
        /*0032*/ 	.short	(.L_9 - .L_8)
	.align		4
.L_8:
        /*0034*/ 	.word	index@($__internal_3_$__cuda_sm3x_div_rn_noftz_f32_slowpath)
        /*0038*/ 	.word	0x00000000


	//----- nvinfo : EIATTR_FRAME_SIZE
	.align		4
.L_9:
        /*003c*/ 	.byte	0x04, 0x11
        /*003e*/ 	.short	(.L_11 - .L_10)
	.align		4
.L_10:
        /*0040*/ 	.word	index@(_Z30rmsnorm_kernel_fp16_vectorizedP6__halfPKS_S2_if)
        /*0044*/ 	.word	0x00000000


	//----- nvinfo : EIATTR_REGCOUNT
	.align		4
.L_11:
        /*0048*/ 	.byte	0x04, 0x2f
        /*004a*/ 	.short	(.L_13 - .L_12)
	.align		4
.L_12:
        /*004c*/ 	.word	index@(_Z14rmsnorm_kernelI6__halffEvPT_PKS1_S4_if)
        /*0050*/ 	.word	0x00000020


	//----- nvinfo : EIATTR_FRAME_SIZE
	.align		4
.L_13:
        /*0054*/ 	.byte	0x04, 0x11
        /*0056*/ 	.short	(.L_15 - .L_14)
	.align		4
.L_14:
        /*0058*/ 	.word	index@($__internal_2_$__cuda_sm3x_div_rn_noftz_f32_slowpath)
        /*005c*/ 	.word	0x00000000


	//----- nvinfo : EIATTR_FRAME_SIZE
	.align		4
.L_15:
        /*0060*/ 	.byte	0x04, 0x11
        /*0062*/ 	.short	(.L_17 - .L_16)
	.align		4
.L_16:
        /*0064*/ 	.word	index@(_Z14rmsnorm_kernelI6__halffEvPT_PKS1_S4_if)
        /*0068*/ 	.word	0x00000000


	//----- nvinfo : EIATTR_REGCOUNT
	.align		4
.L_17:
        /*006c*/ 	.byte	0x04, 0x2f
        /*006e*/ 	.short	(.L_19 - .L_18)
	.align		4
.L_18:
        /*0070*/ 	.word	index@(_Z14rmsnorm_kernelI13__nv_bfloat16fEvPT_PKS1_S4_if)
        /*0074*/ 	.word	0x00000020


	//----- nvinfo : EIATTR_FRAME_SIZE
	.align		4
.L_19:
        /*0078*/ 	.byte	0x04, 0x11
        /*007a*/ 	.short	(.L_21 - .L_20)
	.align		4
.L_20:
        /*007c*/ 	.word	index@($__internal_1_$__cuda_sm3x_div_rn_noftz_f32_slowpath)
        /*0080*/ 	.word	0x00000000


	//----- nvinfo : EIATTR_FRAME_SIZE
	.align		4
.L_21:
        /*0084*/ 	.byte	0x04, 0x11
        /*0086*/ 	.short	(.L_23 - .L_22)
	.align		4
.L_22:
        /*0088*/ 	.word	index@(_Z14rmsnorm_kernelI13__nv_bfloat16fEvPT_PKS1_S4_if)
        /*008c*/ 	.word	0x00000000


	//----- nvinfo : EIATTR_REGCOUNT
	.align		4
.L_23:
        /*0090*/ 	.byte	0x04, 0x2f
        /*0092*/ 	.short	(.L_25 - .L_24)
	.align		4
.L_24:
        /*0094*/ 	.word	index@(_Z14rmsnorm_kernelIffEvPT_PKS0_S3_if)
        /*0098*/ 	.word	0x00000020


	//----- nvinfo : EIATTR_FRAME_SIZE
	.align		4
.L_25:
        /*009c*/ 	.byte	0x04, 0x11
        /*009e*/ 	.short	(.L_27 - .L_26)
	.align		4
.L_26:
        /*00a0*/ 	.word	index@($__internal_0_$__cuda_sm3x_div_rn_noftz_f32_slowpath)
        /*00a4*/ 	.word	0x00000000


	//----- nvinfo : EIATTR_FRAME_SIZE
	.align		4
.L_27:
        /*00a8*/ 	.byte	0x04, 0x11
        /*00aa*/ 	.short	(.L_29 - .L_28)
	.align		4
.L_28:
        /*00ac*/ 	.word	index@(_Z14rmsnorm_kernelIffEvPT_PKS0_S3_if)
        /*00b0*/ 	.word	0x00000000


	//----- nvinfo : EIATTR_MIN_STACK_SIZE
	.align		4
.L_29:
        /*00b4*/ 	.byte	0x04, 0x12
        /*00b6*/ 	.short	(.L_31 - .L_30)
	.align		4
.L_30:
        /*00b8*/ 	.word	index@(_Z14rmsnorm_kernelIffEvPT_PKS0_S3_if)
        /*00bc*/ 	.word	0x00000000


	//----- nvinfo : EIATTR_MIN_STACK_SIZE
	.align		4
.L_31:
        /*00c0*/ 	.byte	0x04, 0x12
        /*00c2*/ 	.short	(.L_33 - .L_32)
	.align		4
.L_32:
        /*00c4*/ 	.word	index@(_Z14rmsnorm_kernelI13__nv_bfloat16fEvPT_PKS1_S4_if)
        /*00c8*/ 	.word	0x00000000


	//----- nvinfo : EIATTR_MIN_STACK_SIZE
	.align		4
.L_33:
        /*00cc*/ 	.byte	0x04, 0x12
        /*00ce*/ 	.short	(.L_35 - .L_34)
	.align		4
.L_34:
        /*00d0*/ 	.word	index@(_Z14rmsnorm_kernelI6__halffEvPT_PKS1_S4_if)
        /*00d4*/ 	.word	0x00000000


	//----- nvinfo : EIATTR_MIN_STACK_SIZE
	.align		4
.L_35:
        /*00d8*/ 	.byte	0x04, 0x12
        /*00da*/ 	.short	(.L_37 - .L_36)
	.align		4
.L_36:
        /*00dc*/ 	.word	index@(_Z30rmsnorm_kernel_fp16_vectorizedP6__halfPKS_S2_if)
        /*00e0*/ 	.word	0x00000000


	//----- nvinfo : EIATTR_MIN_STACK_SIZE
	.align		4
.L_37:
        /*00e4*/ 	.byte	0x04, 0x12
        /*00e6*/ 	.short	(.L_39 - .L_38)
	.align		4
.L_38:
        /*00e8*/ 	.word	index@(_Z30rmsnorm_kernel_bf16_vectorizedP13__nv_bfloat16PKS_S2_if)
        /*00ec*/ 	.word	0x00000000
.L_39:


//--------------------- .nv.compat                --------------------------
	.section	.nv.compat,"",@"SHT_CUDA_COMPAT_INFO"
	.align	4
        /*0000*/ 	.byte	0x02, 0x09, 0x00, 0x00, 0x02, 0x02, 0x01, 0x00, 0x02, 0x05, 0x05, 0x00, 0x03, 0x07, 0x01, 0x01
        /*0010*/ 	.byte	0x02, 0x03, 0x00, 0x00, 0x02, 0x06, 0x01, 0x00, 0x04, 0x0b, 0x08, 0x00, 0x01, 0x00, 0x00, 0x00
        /*0020*/ 	.byte	0x00, 0x00, 0x00, 0x00


//--------------------- .nv.info._Z14rmsnorm_kernelIffEvPT_PKS0_S3_if --------------------------
	.section	.nv.info._Z14rmsnorm_kernelIffEvPT_PKS0_S3_if,"",@"SHT_CUDA_INFO"
	.sectionflags	@""
	.align	4


	//----- nvinfo : EIATTR_CUDA_API_VERSION
	.align		4
        /*0000*/ 	.byte	0x04, 0x37
        /*0002*/ 	.short	(.L_41 - .L_40)
.L_40:
        /*0004*/ 	.word	0x00000082


	//----- nvinfo : EIATTR_KPARAM_INFO
	.align		4
.L_41:
        /*0008*/ 	.byte	0x04, 0x17
        /*000a*/ 	.short	(.L_43 - .L_42)
.L_42:
        /*000c*/ 	.word	0x00000000
        /*0010*/ 	.short	0x0004
        /*0012*/ 	.short	0x001c
        /*0014*/ 	.byte	0x00, 0xf0, 0x11, 0x00


	//----- nvinfo : EIATTR_KPARAM_INFO
	.align		4
.L_43:
        /*0018*/ 	.byte	0x04, 0x17
        /*001a*/ 	.short	(.L_45 - .L_44)
.L_44:
        /*001c*/ 	.word	0x00000000
        /*0020*/ 	.short	0x0003
        /*0022*/ 	.short	0x0018
        /*0024*/ 	.byte	0x00, 0xf0, 0x11, 0x00


	//----- nvinfo : EIATTR_KPARAM_INFO
	.align		4
.L_45:
        /*0028*/ 	.byte	0x04, 0x17
        /*002a*/ 	.short	(.L_47 - .L_46)
.L_46:
        /*002c*/ 	.word	0x00000000
        /*0030*/ 	.short	0x0002
        /*0032*/ 	.short	0x0010
        /*0034*/ 	.byte	0x00, 0xf5, 0x21, 0x00


	//----- nvinfo : EIATTR_KPARAM_INFO
	.align		4
.L_47:
        /*0038*/ 	.byte	0x04, 0x17
        /*003a*/ 	.short	(.L_49 - .L_48)
.L_48:
        /*003c*/ 	.word	0x00000000
        /*0040*/ 	.short	0x0001
        /*0042*/ 	.short	0x0008
        /*0044*/ 	.byte	0x00, 0xf5, 0x21, 0x00


	//----- nvinfo : EIATTR_KPARAM_INFO
	.align		4
.L_49:
        /*0048*/ 	.byte	0x04, 0x17
        /*004a*/ 	.short	(.L_51 - .L_50)
.L_50:
        /*004c*/ 	.word	0x00000000
        /*0050*/ 	.short	0x0000
        /*0052*/ 	.short	0x0000
        /*0054*/ 	.byte	0x00, 0xf5, 0x21, 0x00


	//----- nvinfo : EIATTR_SPARSE_MMA_MASK
	.align		4
.L_51:
        /*0058*/ 	.byte	0x03, 0x50
        /*005a*/ 	.short	0x0000


	//----- nvinfo : EIATTR_MAXREG_COUNT
	.align		4
        /*005c*/ 	.byte	0x03, 0x1b
        /*005e*/ 	.short	0x00ff


	//----- nvinfo : EIATTR_NUM_BARRIERS
	.align		4
        /*0060*/ 	.byte	0x02, 0x4c
        /*0062*/ 	.byte	0x01
	.zero		1


	//----- nvinfo : EIATTR_MERCURY_ISA_VERSION
	.align		4
        /*0064*/ 	.byte	0x03, 0x5f
        /*0066*/ 	.short	0x0101


	//----- nvinfo : EIATTR_COOP_GROUP_MASK_REGIDS
	.align		4
        /*0068*/ 	.byte	0x04, 0x29
        /*006a*/ 	.short	(.L_53 - .L_52)


	//   ....[0]....
.L_52:
        /*006c*/ 	.word	0xffffffff


	//   ....[1]....
        /*0070*/ 	.word	0xffffffff


	//   ....[2]....
        /*0074*/ 	.word	0xffffffff


	//   ....[3]....
        /*0078*/ 	.word	0xffffffff


	//   ....[4]....
        /*007c*/ 	.word	0xffffffff


	//   ....[5]....
        /*0080*/ 	.word	0xffffffff


	//   ....[6]....
        /*0084*/ 	.word	0xffffffff


	//   ....[7]....
        /*0088*/ 	.word	0xffffffff


	//   ....[8]....
        /*008c*/ 	.word	0xffffffff


	//   ....[9]....
        /*0090*/ 	.word	0xffffffff


	//   ....[10]....
        /*0094*/ 	.word	0x0500000d


	//   ....[11]....
        /*0098*/ 	.word	0x0500000d


	//   ....[12]....
        /*009c*/ 	.word	0x0500000d


	//   ....[13]....
        /*00a0*/ 	.word	0x0500000d


	//   ....[14]....
        /*00a4*/ 	.word	0x0500000d


	//----- nvinfo : EIATTR_COOP_GROUP_INSTR_OFFSETS
	.align		4
.L_53:
        /*00a8*/ 	.byte	0x04, 0x28
        /*00aa*/ 	.short	(.L_55 - .L_54)


	//   ....[0]....
.L_54:
        /*00ac*/ 	.word	0x00000560


	//   ....[1]....
        /*00b0*/ 	.word	0x000005f0


	//   ....[2]....
        /*00b4*/ 	.word	0x00000640


	//   ....[3]....
        /*00b8*/ 	.word	0x00000670


	//   ....[4]....
        /*00bc*/ 	.word	0x000006c0


	//   ....[5]....
        /*00c0*/ 	.word	0x00000760


	//   ....[6]....
        /*00c4*/ 	.word	0x00000780


	//   ....[7]....
        /*00c8*/ 	.word	0x000007a0


	//   ....[8]....
        /*00cc*/ 	.word	0x000007c0


	//   ....[9]....
        /*00d0*/ 	.word	0x000007e0


	//   ....[10]....
        /*00d4*/ 	.word	0x00001130


	//   ....[11]....
        /*00d8*/ 	.word	0x000011a0


	//   ....[12]....
        /*00dc*/ 	.word	0x00001210


	//   ....[13]....
        /*00e0*/ 	.word	0x00001280


	//   ....[14]....
        /*00e4*/ 	.word	0x000012f0


	//----- nvinfo : EIATTR_VRC_CTA_INIT_COUNT
	.align		4
.L_55:
        /*00e8*/ 	.byte	0x02, 0x4a
	.zero		1
	.zero		1


	//----- nvinfo : EIATTR_EXIT_INSTR_OFFSETS
	.align		4
        /*00ec*/ 	.byte	0x04, 0x1c
        /*00ee*/ 	.short	(.L_57 - .L_56)


	//   ....[0]....
.L_56:
        /*00f0*/ 	.word	0x000009e0


	//   ....[1]....
        /*00f4*/ 	.word	0x00000db0


	//   ....[2]....
        /*00f8*/ 	.word	0x000010e0


	//----- nvinfo : EIATTR_CRS_STACK_SIZE
	.align		4
.L_57:
        /*00fc*/ 	.byte	0x04, 0x1e
        /*00fe*/ 	.short	(.L_59 - .L_58)
.L_58:
        /*0100*/ 	.word	0x00000000


	//----- nvinfo : EIATTR_CBANK_PARAM_SIZE
	.align		4
.L_59:
        /*0104*/ 	.byte	0x03, 0x19
        /*0106*/ 	.short	0x0020


	//----- nvinfo : EIATTR_PARAM_CBANK
	.align		4
        /*0108*/ 	.byte	0x04, 0x0a
        /*010a*/ 	.short	(.L_61 - .L_60)
	.align		4
.L_60:
        /*010c*/ 	.word	index@(.nv.constant0._Z14rmsnorm_kernelIffEvPT_PKS0_S3_if)
        /*0110*/ 	.short	0x0380
        /*0112*/ 	.short	0x0020


	//----- nvinfo : EIATTR_SW_WAR
	.align		4
.L_61:
        /*0114*/ 	.byte	0x04, 0x36
        /*0116*/ 	.short	(.L_63 - .L_62)
.L_62:
        /*0118*/ 	.word	0x00000008
.L_63:


//--------------------- .nv.info._Z14rmsnorm_kernelI13__nv_bfloat16fEvPT_PKS1_S4_if --------------------------
	.section	.nv.info._Z14rmsnorm_kernelI13__nv_bfloat16fEvPT_PKS1_S4_if,"",@"SHT_CUDA_INFO"
	.sectionflags	@""
	.align	4


	//----- nvinfo : EIATTR_CUDA_API_VERSION
	.align		4
        /*0000*/ 	.byte	0x04, 0x37
        /*0002*/ 	.short	(.L_65 - .L_64)
.L_64:
        /*0004*/ 	.word	0x00000082


	//----- nvinfo : EIATTR_KPARAM_INFO
	.align		4
.L_65:
        /*0008*/ 	.byte	0x04, 0x17
        /*000a*/ 	.short	(.L_67 - .L_66)
.L_66:
        /*000c*/ 	.word	0x00000000
        /*0010*/ 	.short	0x0004
        /*0012*/ 	.short	0x001c
        /*0014*/ 	.byte	0x00, 0xf0, 0x11, 0x00


	//----- nvinfo : EIATTR_KPARAM_INFO
	.align		4
.L_67:
        /*0018*/ 	.byte	0x04, 0x17
        /*001a*/ 	.short	(.L_69 - .L_68)
.L_68:
        /*001c*/ 	.word	0x00000000
        /*0020*/ 	.short	0x0003
        /*0022*/ 	.short	0x0018
        /*0024*/ 	.byte	0x00, 0xf0, 0x11, 0x00


	//----- nvinfo : EIATTR_KPARAM_INFO
	.align		4
.L_69:
        /*0028*/ 	.byte	0x04, 0x17
        /*002a*/ 	.short	(.L_71 - .L_70)
.L_70:
        /*002c*/ 	.word	0x00000000
        /*0030*/ 	.short	0x0002
        /*0032*/ 	.short	0x0010
        /*0034*/ 	.byte	0x00, 0xf5, 0x21, 0x00


	//----- nvinfo : EIATTR_KPARAM_INFO
	.align		4
.L_71:
        /*0038*/ 	.byte	0x04, 0x17
        /*003a*/ 	.short	(.L_73 - .L_72)
.L_72:
        /*003c*/ 	.word	0x00000000
        /*0040*/ 	.short	0x0001
        /*0042*/ 	.short	0x0008
        /*0044*/ 	.byte	0x00, 0xf5, 0x21, 0x00


	//----- nvinfo : EIATTR_KPARAM_INFO
	.align		4
.L_73:
        /*0048*/ 	.byte	0x04, 0x17
        /*004a*/ 	.short	(.L_75 - .L_74)
.L_74:
        /*004c*/ 	.word	0x00000000
        /*0050*/ 	.short	0x0000
        /*0052*/ 	.short	0x0000
        /*0054*/ 	.byte	0x00, 0xf5, 0x21, 0x00


	//----- nvinfo : EIATTR_SPARSE_MMA_MASK
	.align		4
.L_75:
        /*0058*/ 	.byte	0x03, 0x50
        /*005a*/ 	.short	0x0000


	//----- nvinfo : EIATTR_MAXREG_COUNT
	.align		4
        /*005c*/ 	.byte	0x03, 0x1b
        /*005e*/ 	.short	0x00ff


	//----- nvinfo : EIATTR_NUM_BARRIERS
	.align		4
        /*0060*/ 	.byte	0x02, 0x4c
        /*0062*/ 	.byte	0x01
	.zero		1


	//----- nvinfo : EIATTR_MERCURY_ISA_VERSION
	.align		4
        /*0064*/ 	.byte	0x03, 0x5f
        /*0066*/ 	.short	0x0101


	//----- nvinfo : EIATTR_COOP_GROUP_MASK_REGIDS
	.align		4
        /*0068*/ 	.byte	0x04, 0x29
        /*006a*/ 	.short	(.L_77 - .L_76)


	//   ....[0]....
.L_76:
        /*006c*/ 	.word	0xffffffff


	//   ....[1]....
        /*0070*/ 	.word	0xffffffff


	//   ....[2]....
        /*0074*/ 	.word	0xffffffff


	//   ....[3]....
        /*0078*/ 	.word	0xffffffff


	//   ....[4]....
        /*007c*/ 	.word	0xffffffff


	//   ....[5]....
        /*0080*/ 	.word	0xffffffff


	//   ....[6]....
        /*0084*/ 	.word	0xffffffff


	//   ....[7]....
        /*0088*/ 	.word	0xffffffff


	//   ....[8]....
        /*008c*/ 	.word	0xffffffff


	//   ....[9]....
        /*0090*/ 	.word	0xffffffff


	//   ....[10]....
        /*0094*/ 	.word	0x0500000a


	//   ....[11]....
        /*0098*/ 	.word	0x0500000a


	//   ....[12]....
        /*009c*/ 	.word	0x0500000a


	//   ....[13]....
        /*00a0*/ 	.word	0x0500000a


	//   ....[14]....
        /*00a4*/ 	.word	0x0500000a


	//----- nvinfo : EIATTR_COOP_GROUP_INSTR_OFFSETS
	.align		4
.L_77:
        /*00a8*/ 	.byte	0x04, 0x28
        /*00aa*/ 	.short	(.L_79 - .L_78)


	//   ....[0]....
.L_78:
        /*00ac*/ 	.word	0x000005b0


	//   ....[1]....
        /*00b0*/ 	.word	0x00000640


	//   ....[2]....
        /*00b4*/ 	.word	0x00000690


	//   ....[3]....
        /*00b8*/ 	.word	0x000006c0


	//   ....[4]....
        /*00bc*/ 	.word	0x00000710


	//   ....[5]....
        /*00c0*/ 	.word	0x000007b0


	//   ....[6]....
        /*00c4*/ 	.word	0x000007d0


	//   ....[7]....
        /*00c8*/ 	.word	0x000007f0


	//   ....[8]....
        /*00cc*/ 	.word	0x00000810


	//   ....[9]....
        /*00d0*/ 	.word	0x00000830


	//   ....[10]....
        /*00d4*/ 	.word	0x00001280


	//   ....[11]....
        /*00d8*/ 	.word	0x000012f0


	//   ....[12]....
        /*00dc*/ 	.word	0x00001360


	//   ....[13]....
        /*00e0*/ 	.word	0x000013d0


	//   ....[14]....
        /*00e4*/ 	.word	0x00001440


	//----- nvinfo : EIATTR_VRC_CTA_INIT_COUNT
	.align		4
.L_79:
        /*00e8*/ 	.byte	0x02, 0x4a
	.zero		1
	.zero		1


	//----- nvinfo : EIATTR_EXIT_INSTR_OFFSETS
	.align		4
        /*00ec*/ 	.byte	0x04, 0x1c
        /*00ee*/ 	.short	(.L_81 - .L_80)


	//   ....[0]....
.L_80:
        /*00f0*/ 	.word	0x00000a30


	//   ....[1]....
        /*00f4*/ 	.word	0x00000e30


	//   ....[2]....
        /*00f8*/ 	.word	0x00001230


	//----- nvinfo : EIATTR_CRS_STACK_SIZE
	.align		4
.L_81:
        /*00fc*/ 	.byte	0x04, 0x1e
        /*00fe*/ 	.short	(.L_83 - .L_82)
.L_82:
        /*0100*/ 	.word	0x00000000


	//----- nvinfo : EIATTR_CBANK_PARAM_SIZE
	.align		4
.L_83:
        /*0104*/ 	.byte	0x03, 0x19
        /*0106*/ 	.short	0x0020


	//----- nvinfo : EIATTR_PARAM_CBANK
	.align		4
        /*0108*/ 	.byte	0x04, 0x0a
        /*010a*/ 	.short	(.L_85 - .L_84)
	.align		4
.L_84:
        /*010c*/ 	.word	index@(.nv.constant0._Z14rmsnorm_kernelI13__nv_bfloat16fEvPT_PKS1_S4_if)
        /*0110*/ 	.short	0x0380
        /*0112*/ 	.short	0x0020


	//----- nvinfo : EIATTR_SW_WAR
	.align		4
.L_85:
        /*0114*/ 	.byte	0x04, 0x36
        /*0116*/ 	.short	(.L_87 - .L_86)
.L_86:
        /*0118*/ 	.word	0x00000008
.L_87:


//--------------------- .nv.info._Z14rmsnorm_kernelI6__halffEvPT_PKS1_S4_if --------------------------
	.section	.nv.info._Z14rmsnorm_kernelI6__halffEvPT_PKS1_S4_if,"",@"SHT_CUDA_INFO"
	.sectionflags	@""
	.align	4


	//----- nvinfo : EIATTR_CUDA_API_VERSION
	.align		4
        /*0000*/ 	.byte	0x04, 0x37
        /*0002*/ 	.short	(.L_89 - .L_88)
.L_88:
        /*0004*/ 	.word	0x00000082


	//----- nvinfo : EIATTR_KPARAM_INFO
	.align		4
.L_89:
        /*0008*/ 	.byte	0x04, 0x17
        /*000a*/ 	.short	(.L_91 - .L_90)
.L_90:
        /*000c*/ 	.word	0x00000000
        /*0010*/ 	.short	0x0004
        /*0012*/ 	.short	0x001c
        /*0014*/ 	.byte	0x00, 0xf0, 0x11, 0x00


	//----- nvinfo : EIATTR_KPARAM_INFO
	.align		4
.L_91:
        /*0018*/ 	.byte	0x04, 0x17
        /*001a*/ 	.short	(.L_93 - .L_92)
.L_92:
        /*001c*/ 	.word	0x00000000
        /*0020*/ 	.short	0x0003
        /*0022*/ 	.short	0x0018
        /*0024*/ 	.byte	0x00, 0xf0, 0x11, 0x00


	//----- nvinfo : EIATTR_KPARAM_INFO
	.align		4
.L_93:
        /*0028*/ 	.byte	0x04, 0x17
        /*002a*/ 	.short	(.L_95 - .L_94)
.L_94:
        /*002c*/ 	.word	0x00000000
        /*0030*/ 	.short	0x0002
        /*0032*/ 	.short	0x0010
        /*0034*/ 	.byte	0x00, 0xf5, 0x21, 0x00


	//----- nvinfo : EIATTR_KPARAM_INFO
	.align		4
.L_95:
        /*0038*/ 	.byte	0x04, 0x17
        /*003a*/ 	.short	(.L_97 - .L_96)
.L_96:
        /*003c*/ 	.word	0x00000000
        /*0040*/ 	.short	0x0001
        /*0042*/ 	.short	0x0008
        /*0044*/ 	.byte	0x00, 0xf5, 0x21, 0x00


	//----- nvinfo : EIATTR_KPARAM_INFO
	.align		4
.L_97:
        /*0048*/ 	.byte	0x04, 0x17
        /*004a*/ 	.short	(.L_99 - .L_98)
.L_98:
        /*004c*/ 	.word	0x00000000
        /*0050*/ 	.short	0x0000
        /*0052*/ 	.short	0x0000
        /*0054*/ 	.byte	0x00, 0xf5, 0x21, 0x00


	//----- nvinfo : EIATTR_SPARSE_MMA_MASK
	.align		4
.L_99:
        /*0058*/ 	.byte	0x03, 0x50
        /*005a*/ 	.short	0x0000


	//----- nvinfo : EIATTR_MAXREG_COUNT
	.align		4
        /*005c*/ 	.byte	0x03, 0x1b
        /*005e*/ 	.short	0x00ff


	//----- nvinfo : EIATTR_NUM_BARRIERS
	.align		4
        /*0060*/ 	.byte	0x02, 0x4c
        /*0062*/ 	.byte	0x01
	.zero		1


	//----- nvinfo : EIATTR_MERCURY_ISA_VERSION
	.align		4
        /*0064*/ 	.byte	0x03, 0x5f
        /*0066*/ 	.short	0x0101


	//----- nvinfo : EIATTR_COOP_GROUP_MASK_REGIDS
	.align		4
        /*0068*/ 	.byte	0x04, 0x29
        /*006a*/ 	.short	(.L_101 - .L_100)


	//   ....[0]....
.L_100:
        /*006c*/ 	.word	0xffffffff


	//   ....[1]....
        /*0070*/ 	.word	0xffffffff


	//   ....[2]....
        /*0074*/ 	.word	0xffffffff


	//   ....[3]....
        /*0078*/ 	.word	0xffffffff


	//   ....[4]....
        /*007c*/ 	.word	0xffffffff


	//   ....[5]....
        /*0080*/ 	.word	0xffffffff


	//   ....[6]....
        /*0084*/ 	.word	0xffffffff


	//   ....[7]....
        /*0088*/ 	.word	0xffffffff


	//   ....[8]....
        /*008c*/ 	.word	0xffffffff


	//   ....[9]....
        /*0090*/ 	.word	0xffffffff


	//   ....[10]....
        /*0094*/ 	.word	0x0500000a


	//   ....[11]....
        /*0098*/ 	.word	0x0500000a


	//   ....[12]....
        /*009c*/ 	.word	0x0500000a


	//   ....[13]....
        /*00a0*/ 	.word	0x0500000a


	//   ....[14]....
        /*00a4*/ 	.word	0x0500000a


	//----- nvinfo : EIATTR_COOP_GROUP_INSTR_OFFSETS
	.align		4
.L_101:
        /*00a8*/ 	.byte	0x04, 0x28
        /*00aa*/ 	.short	(.L_103 - .L_102)


	//   ....[0]....
.L_102:
        /*00ac*/ 	.word	0x000005b0


	//   ....[1]....
        /*00b0*/ 	.word	0x00000650


	//   ....[2]....
        /*00b4*/ 	.word	0x00000690


	//   ....[3]....
        /*00b8*/ 	.word	0x000006c0


	//   ....[4]....
        /*00bc*/ 	.word	0x00000710


	//   ....[5]....
        /*00c0*/ 	.word	0x000007b0


	//   ....[6]....
        /*00c4*/ 	.word	0x000007d0


	//   ....[7]....
        /*00c8*/ 	.word	0x000007f0


	//   ....[8]....
        /*00cc*/ 	.word	0x00000810


	//   ....[9]....
        /*00d0*/ 	.word	0x00000830


	//   ....[10]....
        /*00d4*/ 	.word	0x00001280


	//   ....[11]....
        /*00d8*/ 	.word	0x000012f0


	//   ....[12]....
        /*00dc*/ 	.word	0x00001360


	//   ....[13]....
        /*00e0*/ 	.word	0x000013d0


	//   ....[14]....
        /*00e4*/ 	.word	0x00001440


	//----- nvinfo : EIATTR_VRC_CTA_INIT_COUNT
	.align		4
.L_103:
        /*00e8*/ 	.byte	0x02, 0x4a
	.zero		1
	.zero		1


	//----- nvinfo : EIATTR_EXIT_INSTR_OFFSETS
	.align		4
        /*00ec*/ 	.byte	0x04, 0x1c
        /*00ee*/ 	.short	(.L_105 - .L_104)


	//   ....[0]....
.L_104:
        /*00f0*/ 	.word	0x00000a30


	//   ....[1]....
        /*00f4*/ 	.word	0x00000e30


	//   ....[2]....
        /*00f8*/ 	.word	0x00001230


	//----- nvinfo : EIATTR_CRS_STACK_SIZE
	.align		4
.L_105:
        /*00fc*/ 	.byte	0x04, 0x1e
        /*00fe*/ 	.short	(.L_107 - .L_106)
.L_106:
        /*0100*/ 	.word	0x00000000


	//----- nvinfo : EIATTR_CBANK_PARAM_SIZE
	.align		4
.L_107:
        /*0104*/ 	.byte	0x03, 0x19
        /*0106*/ 	.short	0x0020


	//----- nvinfo : EIATTR_PARAM_CBANK
	.align		4
        /*0108*/ 	.byte	0x04, 0x0a
        /*010a*/ 	.short	(.L_109 - .L_108)
	.align		4
.L_108:
        /*010c*/ 	.word	index@(.nv.constant0._Z14rmsnorm_kernelI6__halffEvPT_PKS1_S4_if)
        /*0110*/ 	.short	0x0380
        /*0112*/ 	.short	0x0020


	//----- nvinfo : EIATTR_SW_WAR
	.align		4
.L_109:
        /*0114*/ 	.byte	0x04, 0x36
        /*0116*/ 	.short	(.L_111 - .L_110)
.L_110:
        /*0118*/ 	.word	0x00000008
.L_111:


//--------------------- .nv.info._Z30rmsnorm_kernel_fp16_vectorizedP6__halfPKS_S2_if --------------------------
	.section	.nv.info._Z30rmsnorm_kernel_fp16_vectorizedP6__halfPKS_S2_if,"",@"SHT_CUDA_INFO"
	.sectionflags	@""
	.align	4


	//----- nvinfo : EIATTR_CUDA_API_VERSION
	.align		4
        /*0000*/ 	.byte	0x04, 0x37
        /*0002*/ 	.short	(.L_113 - .L_112)
.L_112:
        /*0004*/ 	.word	0x00000082


	//----- nvinfo : EIATTR_KPARAM_INFO
	.align		4
.L_113:
        /*0008*/ 	.byte	0x04, 0x17
        /*000a*/ 	.short	(.L_115 - .L_114)
.L_114:
        /*000c*/ 	.word	0x00000000
        /*0010*/ 	.short	0x0004
        /*0012*/ 	.short	0x001c
        /*0014*/ 	.byte	0x00, 0xf0, 0x11, 0x00


	//----- nvinfo : EIATTR_KPARAM_INFO
	.align		4
.L_115:
        /*0018*/ 	.byte	0x04, 0x17
        /*001a*/ 	.short	(.L_117 - .L_116)
.L_116:
        /*001c*/ 	.word	0x00000000
        /*0020*/ 	.short	0x0003
        /*0022*/ 	.short	0x0018
        /*0024*/ 	.byte	0x00, 0xf0, 0x11, 0x00


	//----- nvinfo : EIATTR_KPARAM_INFO
	.align		4
.L_117:
        /*0028*/ 	.byte	0x04, 0x17
        /*002a*/ 	.short	(.L_119 - .L_118)
.L_118:
        /*002c*/ 	.word	0x00000000
        /*0030*/ 	.short	0x0002
        /*0032*/ 	.short	0x0010
        /*0034*/ 	.byte	0x00, 0xf5, 0x21, 0x00


	//----- nvinfo : EIATTR_KPARAM_INFO
	.align		4
.L_119:
        /*0038*/ 	.byte	0x04, 0x17
        /*003a*/ 	.short	(.L_121 - .L_120)
.L_120:
        /*003c*/ 	.word	0x00000000
        /*0040*/ 	.short	0x0001
        /*0042*/ 	.short	0x0008
        /*0044*/ 	.byte	0x00, 0xf5, 0x21, 0x00


	//----- nvinfo : EIATTR_KPARAM_INFO
	.align		4
.L_121:
        /*0048*/ 	.byte	0x04, 0x17
        /*004a*/ 	.short	(.L_123 - .L_122)
.L_122:
        /*004c*/ 	.word	0x00000000
        /*0050*/ 	.short	0x0000
        /*0052*/ 	.short	0x0000
        /*0054*/ 	.byte	0x00, 0xf5, 0x21, 0x00


	//----- nvinfo : EIATTR_SPARSE_MMA_MASK
	.align		4
.L_123:
        /*0058*/ 	.byte	0x03, 0x50
        /*005a*/ 	.short	0x0000


	//----- nvinfo : EIATTR_MAXREG_COUNT
	.align		4
        /*005c*/ 	.byte	0x03, 0x1b
        /*005e*/ 	.short	0x00ff


	//----- nvinfo : EIATTR_NUM_BARRIERS
	.align		4
        /*0060*/ 	.byte	0x02, 0x4c
        /*0062*/ 	.byte	0x01
	.zero		1


	//----- nvinfo : EIATTR_MERCURY_ISA_VERSION
	.align		4
        /*0064*/ 	.byte	0x03, 0x5f
        /*0066*/ 	.short	0x0101


	//----- nvinfo : EIATTR_COOP_GROUP_MASK_REGIDS
	.align		4
        /*0068*/ 	.byte	0x04, 0x29
        /*006a*/ 	.short	(.L_125 - .L_124)


	//   ....[0]....
.L_124:
        /*006c*/ 	.word	0xffffffff


	//   ....[1]....
        /*0070*/ 	.word	0xffffffff


	//   ....[2]....
        /*0074*/ 	.word	0xffffffff


	//   ....[3]....
        /*0078*/ 	.word	0xffffffff


	//   ....[4]....
        /*007c*/ 	.word	0xffffffff


	//   ....[5]....
        /*0080*/ 	.word	0xffffffff


	//   ....[6]....
        /*0084*/ 	.word	0xffffffff


	//   ....[7]....
        /*0088*/ 	.word	0xffffffff


	//   ....[8]....
        /*008c*/ 	.word	0xffffffff


	//   ....[9]....
        /*0090*/ 	.word	0xffffffff


	//   ....[10]....
        /*0094*/ 	.word	0x05000012


	//   ....[11]....
        /*0098*/ 	.word	0x05000012


	//   ....[12]....
        /*009c*/ 	.word	0x05000012


	//   ....[13]....
        /*00a0*/ 	.word	0x05000012


	//   ....[14]....
        /*00a4*/ 	.word	0x05000012


	//----- nvinfo : EIATTR_COOP_GROUP_INSTR_OFFSETS
	.align		4
.L_125:
        /*00a8*/ 	.byte	0x04, 0x28
        /*00aa*/ 	.short	(.L_127 - .L_126)


	//   ....[0]....
.L_126:
        /*00ac*/ 	.word	0x000007f0


	//   ....[1]....
        /*00b0*/ 	.word	0x00000820


	//   ....[2]....
        /*00b4*/ 	.word	0x00000850


	//   ....[3]....
        /*00b8*/ 	.word	0x00000880


	//   ....[4]....
        /*00bc*/ 	.word	0x000008f0


	//   ....[5]....
        /*00c0*/ 	.word	0x000009a0


	//   ....[6]....
        /*00c4*/ 	.word	0x000009c0


	//   ....[7]....
        /*00c8*/ 	.word	0x000009e0


	//   ....[8]....
        /*00cc*/ 	.word	0x00000a00


	//   ....[9]....
        /*00d0*/ 	.word	0x00000a20


	//   ....[10]....
        /*00d4*/ 	.word	0x000015a0


	//   ....[11]....
        /*00d8*/ 	.word	0x00001610


	//   ....[12]....
        /*00dc*/ 	.word	0x00001680


	//   ....[13]....
        /*00e0*/ 	.word	0x000016f0


	//   ....[14]....
        /*00e4*/ 	.word	0x00001760


	//----- nvinfo : EIATTR_VRC_CTA_INIT_COUNT
	.align		4
.L_127:
        /*00e8*/ 	.byte	0x02, 0x4a
	.zero		1
	.zero		1


	//----- nvinfo : EIATTR_EXIT_INSTR_OFFSETS
	.align		4
        /*00ec*/ 	.byte	0x04, 0x1c
        /*00ee*/ 	.short	(.L_129 - .L_128)


	//   ....[0]....
.L_128:
        /*00f0*/ 	.word	0x00001490


	//   ....[1]....
        /*00f4*/ 	.word	0x00001550


	//----- nvinfo : EIATTR_CRS_STACK_SIZE
	.align		4
.L_129:
        /*00f8*/ 	.byte	0x04, 0x1e
        /*00fa*/ 	.short	(.L_131 - .L_130)
.L_130:
        /*00fc*/ 	.word	0x00000000


	//----- nvinfo : EIATTR_CBANK_PARAM_SIZE
	.align		4
.L_131:
        /*0100*/ 	.byte	0x03, 0x19
        /*0102*/ 	.short	0x0020


	//----- nvinfo : EIATTR_PARAM_CBANK
	.align		4
        /*0104*/ 	.byte	0x04, 0x0a
        /*0106*/ 	.short	(.L_133 - .L_132)
	.align		4
.L_132:
        /*0108*/ 	.word	index@(.nv.constant0._Z30rmsnorm_kernel_fp16_vectorizedP6__halfPKS_S2_if)
        /*010c*/ 	.short	0x0380
        /*010e*/ 	.short	0x0020


	//----- nvinfo : EIATTR_SW_WAR
	.align		4
.L_133:
        /*0110*/ 	.byte	0x04, 0x36
        /*0112*/ 	.short	(.L_135 - .L_134)
.L_134:
        /*0114*/ 	.word	0x00000008
.L_135:


//--------------------- .nv.info._Z30rmsnorm_kernel_bf16_vectorizedP13__nv_bfloat16PKS_S2_if --------------------------
	.section	.nv.info._Z30rmsnorm_kernel_bf16_vectorizedP13__nv_bfloat16PKS_S2_if,"",@"SHT_CUDA_INFO"
	.sectionflags	@""
	.align	4


	//----- nvinfo : EIATTR_CUDA_API_VERSION
	.align		4
        /*0000*/ 	.byte	0x04, 0x37
        /*0002*/ 	.short	(.L_137 - .L_136)
.L_136:
        /*0004*/ 	.word	0x00000082


	//----- nvinfo : EIATTR_KPARAM_INFO
	.align		4
.L_137:
        /*0008*/ 	.byte	0x04, 0x17
        /*000a*/ 	.short	(.L_139 - .L_138)
.L_138:
        /*000c*/ 	.word	0x00000000
        /*0010*/ 	.short	0x0004
        /*0012*/ 	.short	0x001c
        /*0014*/ 	.byte	0x00, 0xf0, 0x11, 0x00


	//----- nvinfo : EIATTR_KPARAM_INFO
	.align		4
.L_139:
        /*0018*/ 	.byte	0x04, 0x17
        /*001a*/ 	.short	(.L_141 - .L_140)
.L_140:
        /*001c*/ 	.word	0x00000000
        /*0020*/ 	.short	0x0003
        /*0022*/ 	.short	0x0018
        /*0024*/ 	.byte	0x00, 0xf0, 0x11, 0x00


	//----- nvinfo : EIATTR_KPARAM_INFO
	.align		4
.L_141:
        /*0028*/ 	.byte	0x04, 0x17
        /*002a*/ 	.short	(.L_143 - .L_142)
.L_142:
        /*002c*/ 	.word	0x00000000
        /*0030*/ 	.short	0x0002
        /*0032*/ 	.short	0x0010
        /*0034*/ 	.byte	0x00, 0xf5, 0x21, 0x00


	//----- nvinfo : EIATTR_KPARAM_INFO
	.align		4
.L_143:
        /*0038*/ 	.byte	0x04, 0x17
        /*003a*/ 	.short	(.L_145 - .L_144)
.L_144:
        /*003c*/ 	.word	0x00000000
        /*0040*/ 	.short	0x0001
        /*0042*/ 	.short	0x0008
        /*0044*/ 	.byte	0x00, 0xf5, 0x21, 0x00


	//----- nvinfo : EIATTR_KPARAM_INFO
	.align		4
.L_145:
        /*0048*/ 	.byte	0x04, 0x17
        /*004a*/ 	.short	(.L_147 - .L_146)
.L_146:
        /*004c*/ 	.word	0x00000000
        /*0050*/ 	.short	0x0000
        /*0052*/ 	.short	0x0000
        /*0054*/ 	.byte	0x00, 0xf5, 0x21, 0x00


	//----- nvinfo : EIATTR_SPARSE_MMA_MASK
	.align		4
.L_147:
        /*0058*/ 	.byte	0x03, 0x50
        /*005a*/ 	.short	0x0000


	//----- nvinfo : EIATTR_MAXREG_COUNT
	.align		4
        /*005c*/ 	.byte	0x03, 0x1b
        /*005e*/ 	.short	0x00ff


	//----- nvinfo : EIATTR_NUM_BARRIERS
	.align		4
        /*0060*/ 	.byte	0x02, 0x4c
        /*0062*/ 	.byte	0x01
	.zero		1


	//----- nvinfo : EIATTR_MERCURY_ISA_VERSION
	.align		4
        /*0064*/ 	.byte	0x03, 0x5f
        /*0066*/ 	.short	0x0101


	//----- nvinfo : EIATTR_COOP_GROUP_MASK_REGIDS
	.align		4
        /*0068*/ 	.byte	0x04, 0x29
        /*006a*/ 	.short	(.L_149 - .L_148)


	//   ....[0]....
.L_148:
        /*006c*/ 	.word	0xffffffff


	//   ....[1]....
        /*0070*/ 	.word	0xffffffff


	//   ....[2]....
        /*0074*/ 	.word	0xffffffff


	//   ....[3]....
        /*0078*/ 	.word	0xffffffff


	//   ....[4]....
        /*007c*/ 	.word	0xffffffff


	//   ....[5]....
        /*0080*/ 	.word	0xffffffff


	//   ....[6]....
        /*0084*/ 	.word	0xffffffff


	//   ....[7]....
        /*0088*/ 	.word	0xffffffff


	//   ....[8]....
        /*008c*/ 	.word	0xffffffff


	//   ....[9]....
        /*0090*/ 	.word	0xffffffff


	//   ....[10]....
        /*0094*/ 	.word	0x0500000e


	//   ....[11]....
        /*0098*/ 	.word	0x0500000e


	//   ....[12]....
        /*009c*/ 	.word	0x0500000e


	//   ....[13]....
        /*00a0*/ 	.word	0x0500000e


	//   ....[14]....
        /*00a4*/ 	.word	0x0500000e


	//----- nvinfo : EIATTR_COOP_GROUP_INSTR_OFFSETS
	.align		4
.L_149:
        /*00a8*/ 	.byte	0x04, 0x28
        /*00aa*/ 	.short	(.L_151 - .L_150)


	//   ....[0]....
.L_150:
        /*00ac*/ 	.word	0x00000840


	//   ....[1]....
        /*00b0*/ 	.word	0x00000870


	//   ....[2]....
        /*00b4*/ 	.word	0x000008c0


	//   ....[3]....
        /*00b8*/ 	.word	0x000008f0


	//   ....[4]....
        /*00bc*/ 	.word	0x00000940


	//   ....[5]....
        /*00c0*/ 	.word	0x000009f0


	//   ....[6]....
        /*00c4*/ 	.word	0x00000a10


	//   ....[7]....
        /*00c8*/ 	.word	0x00000a30


	//   ....[8]....
        /*00cc*/ 	.word	0x00000a50


	//   ....[9]....
        /*00d0*/ 	.word	0x00000a70


	//   ....[10]....
        /*00d4*/ 	.word	0x00001690


	//   ....[11]....
        /*00d8*/ 	.word	0x00001700


	//   ....[12]....
        /*00dc*/ 	.word	0x00001770


	//   ....[13]....
        /*00e0*/ 	.word	0x000017e0


	//   ....[14]....
        /*00e4*/ 	.word	0x00001850


	//----- nvinfo : EIATTR_VRC_CTA_INIT_COUNT
	.align		4
.L_151:
        /*00e8*/ 	.byte	0x02, 0x4a
	.zero		1
	.zero		1


	//----- nvinfo : EIATTR_EXIT_INSTR_OFFSETS
	.align		4
        /*00ec*/ 	.byte	0x04, 0x1c
        /*00ee*/ 	.short	(.L_153 - .L_152)


	//   ....[0]....
.L_152:
        /*00f0*/ 	.word	0x00001580


	//   ....[1]....
        /*00f4*/ 	.word	0x00001640


	//----- nvinfo : EIATTR_CRS_STACK_SIZE
	.align		4
.L_153:
        /*00f8*/ 	.byte	0x04, 0x1e
        /*00fa*/ 	.short	(.L_155 - .L_154)
.L_154:
        /*00fc*/ 	.word	0x00000000


	//----- nvinfo : EIATTR_CBANK_PARAM_SIZE
	.align		4
.L_155:
        /*0100*/ 	.byte	0x03, 0x19
        /*0102*/ 	.short	0x0020


	//----- nvinfo : EIATTR_PARAM_CBANK
	.align		4
        /*0104*/ 	.byte	0x04, 0x0a
        /*0106*/ 	.short	(.L_157 - .L_156)
	.align		4
.L_156:
        /*0108*/ 	.word	index@(.nv.constant0._Z30rmsnorm_kernel_bf16_vectorizedP13__nv_bfloat16PKS_S2_if)
        /*010c*/ 	.short	0x0380
        /*010e*/ 	.short	0x0020


	//----- nvinfo : EIATTR_SW_WAR
	.align		4
.L_157:
        /*0110*/ 	.byte	0x04, 0x36
        /*0112*/ 	.short	(.L_159 - .L_158)
.L_158:
        /*0114*/ 	.word	0x00000008
.L_159:


//--------------------- .nv.callgraph             --------------------------
	.section	.nv.callgraph,"",@"SHT_CUDA_CALLGRAPH"
	.align	4
	.sectionentsize	8
	.align		4
        /*0000*/ 	.word	0x00000000
	.align		4
        /*0004*/ 	.word	0xffffffff
	.align		4
        /*0008*/ 	.word	0x00000000
	.align		4
        /*000c*/ 	.word	0xfffffffe
	.align		4
        /*0010*/ 	.word	0x00000000
	.align		4
        /*0014*/ 	.word	0xfffffffd
	.align		4
        /*0018*/ 	.word	0x00000000
	.align		4
        /*001c*/ 	.word	0xfffffffc


//--------------------- .text._Z14rmsnorm_kernelIffEvPT_PKS0_S3_if --------------------------
	.section	.text._Z14rmsnorm_kernelIffEvPT_PKS0_S3_if,"ax",@progbits
	.align	128
        .global         _Z14rmsnorm_kernelIffEvPT_PKS0_S3_if
        .type           _Z14rmsnorm_kernelIffEvPT_PKS0_S3_if,@function
        .size           _Z14rmsnorm_kernelIffEvPT_PKS0_S3_if,(.L_x_164 - _Z14rmsnorm_kernelIffEvPT_PKS0_S3_if)
        .other          _Z14rmsnorm_kernelIffEvPT_PKS0_S3_if,@"STO_CUDA_ENTRY STV_DEFAULT"
_Z14rmsnorm_kernelIffEvPT_PKS0_S3_if:
.text._Z14rmsnorm_kernelIffEvPT_PKS0_S3_if:
[----:B------:R-:W-:Y:S01]  /*0000*/  LDC R1, c[0x0][0x37c] ;  /* 0x0000df00ff017b82 */ /* 0x000fe20000000800 */
[----:B------:R-:W0:Y:S07]  /*0010*/  S2R R29, SR_TID.X ;  /* 0x00000000001d7919 */ /* 0x000e2e0000002100 */
[----:B------:R-:W0:Y:S01]  /*0020*/  LDC R2, c[0x0][0x398] ;  /* 0x0000e600ff027b82 */ /* 0x000e220000000800 */
[----:B------:R-:W1:Y:S01]  /*0030*/  LDCU.64 UR6, c[0x0][0x358] ;  /* 0x00006b00ff0677ac */ /* 0x000e620008000a00 */
[----:B------:R-:W-:Y:S01]  /*0040*/  BSSY.RECONVERGENT B0, `(.L_x_0) ;  /* 0x0000051000007945 */ /* 0x000fe20003800200 */
[----:B------:R-:W-:-:S05]  /*0050*/  IMAD.MOV.U32 R0, RZ, RZ, RZ ;  /* 0x000000ffff007224 */ /* 0x000fca00078e00ff */
[----:B------:R-:W2:Y:S08]  /*0060*/  S2UR UR4, SR_CTAID.X ;  /* 0x00000000000479c3 */ /* 0x000eb00000002500 */
[----:B------:R-:W3:Y:S08]  /*0070*/  LDC.64 R4, c[0x0][0x388] ;  /* 0x0000e200ff047b82 */ /* 0x000ef00000000a00 */
[----:B------:R-:W4:Y:S01]  /*0080*/  LDC R8, c[0x0][0x360] ;  /* 0x0000d800ff087b82 */ /* 0x000f220000000800 */
[----:B0-----:R-:W-:Y:S01]  /*0090*/  ISETP.GE.AND P0, PT, R29, R2, PT ;  /* 0x000000021d00720c */ /* 0x001fe20003f06270 */
[----:B--2---:R-:W-:-:S05]  /*00a0*/  IMAD R9, R2, UR4, RZ ;  /* 0x0000000402097c24 */ /* 0x004fca000f8e02ff */
[----:B------:R-:W-:Y:S01]  /*00b0*/  SHF.R.S32.HI R10, RZ, 0x1f, R9 ;  /* 0x0000001fff0a7819 */ /* 0x000fe20000011409 */
[----:B---3--:R-:W-:-:S06]  /*00c0*/  IMAD.WIDE R4, R9, 0x4, R4 ;  /* 0x0000000409047825 */ /* 0x008fcc00078e0204 */
[----:B-1----:R-:W-:Y:S05]  /*00d0*/  @P0 BRA `(.L_x_1) ;  /* 0x00000004001c0947 */ /* 0x002fea0003800000 */
[----:B----4-:R-:W0:Y:S01]  /*00e0*/  I2F.U32.RP R12, R8 ;  /* 0x00000008000c7306 */ /* 0x010e220000209000 */
[----:B------:R-:W-:Y:S01]  /*00f0*/  IADD3 R3, PT, PT, R29, R8, RZ ;  /* 0x000000081d037210 */ /* 0x000fe20007ffe0ff */
[----:B------:R-:W-:Y:S01]  /*0100*/  BSSY.RECONVERGENT B1, `(.L_x_2) ;  /* 0x0000031000017945 */ /* 0x000fe20003800200 */
[----:B------:R-:W-:Y:S02]  /*0110*/  ISETP.NE.U32.AND P2, PT, R8, RZ, PT ;  /* 0x000000ff0800720c */ /* 0x000fe40003f45070 */
[CC--:B------:R-:W-:Y:S02]  /*0120*/  ISETP.GE.U32.AND P0, PT, R3.reuse, R2.reuse, PT ;  /* 0x000000020300720c */ /* 0x0c0fe40003f06070 */
[----:B------:R-:W-:Y:S02]  /*0130*/  VIMNMX.U32 R0, PT, PT, R3, R2, !PT ;  /* 0x0000000203007248 */ /* 0x000fe40007fe0000 */
[----:B------:R-:W-:-:S04]  /*0140*/  SEL R11, RZ, 0x1, P0 ;  /* 0x00000001ff0b7807 */ /* 0x000fc80000000000 */
[----:B------:R-:W-:Y:S01]  /*0150*/  IADD3 R3, PT, PT, R0, -R3, -R11 ;  /* 0x8000000300037210 */ /* 0x000fe20007ffe80b */
[----:B0-----:R-:W0:Y:S02]  /*0160*/  MUFU.RCP R12, R12 ;  /* 0x0000000c000c7308 */ /* 0x001e240000001000 */
[----:B0-----:R-:W-:-:S06]  /*0170*/  VIADD R6, R12, 0xffffffe ;  /* 0x0ffffffe0c067836 */ /* 0x001fcc0000000000 */
[----:B------:R0:W1:Y:S02]  /*0180*/  F2I.FTZ.U32.TRUNC.NTZ R7, R6 ;  /* 0x0000000600077305 */ /* 0x000064000021f000 */
[----:B0-----:R-:W-:Y:S02]  /*0190*/  IMAD.MOV.U32 R6, RZ, RZ, RZ ;  /* 0x000000ffff067224 */ /* 0x001fe400078e00ff */
[----:B-1----:R-:W-:-:S04]  /*01a0*/  IMAD.MOV R13, RZ, RZ, -R7 ;  /* 0x000000ffff0d7224 */ /* 0x002fc800078e0a07 */
[----:B------:R-:W-:-:S04]  /*01b0*/  IMAD R13, R13, R8, RZ ;  /* 0x000000080d0d7224 */ /* 0x000fc800078e02ff */
[----:B------:R-:W-:-:S06]  /*01c0*/  IMAD.HI.U32 R12, R7, R13, R6 ;  /* 0x0000000d070c7227 */ /* 0x000fcc00078e0006 */
[----:B------:R-:W-:-:S04]  /*01d0*/  IMAD.HI.U32 R12, R12, R3, RZ ;  /* 0x000000030c0c7227 */ /* 0x000fc800078e00ff */
[----:B------:R-:W-:-:S04]  /*01e0*/  IMAD.MOV R0, RZ, RZ, -R12 ;  /* 0x000000ffff007224 */ /* 0x000fc800078e0a0c */
[----:B------:R-:W-:-:S05]  /*01f0*/  IMAD R3, R8, R0, R3 ;  /* 0x0000000008037224 */ /* 0x000fca00078e0203 */
[----:B------:R-:W-:-:S13]  /*0200*/  ISETP.GE.U32.AND P0, PT, R3, R8, PT ;  /* 0x000000080300720c */ /* 0x000fda0003f06070 */
[----:B------:R-:W-:Y:S01]  /*0210*/  @P0 IMAD.IADD R3, R3, 0x1, -R8 ;  /* 0x0000000103030824 */ /* 0x000fe200078e0a08 */
[----:B------:R-:W-:-:S04]  /*0220*/  @P0 IADD3 R12, PT, PT, R12, 0x1, RZ ;  /* 0x000000010c0c0810 */ /* 0x000fc80007ffe0ff */
[----:B------:R-:W-:Y:S02]  /*0230*/  ISETP.GE.U32.AND P1, PT, R3, R8, PT ;  /* 0x000000080300720c */ /* 0x000fe40003f26070 */
[----:B------:R-:W-:-:S11]  /*0240*/  MOV R3, R29 ;  /* 0x0000001d00037202 */ /* 0x000fd60000000f00 */
[----:B------:R-:W-:Y:S01]  /*0250*/  @P1 VIADD R12, R12, 0x1 ;  /* 0x000000010c0c1836 */ /* 0x000fe20000000000 */
[----:B------:R-:W-:-:S05]  /*0260*/  @!P2 LOP3.LUT R12, RZ, R8, RZ, 0x33, !PT ;  /* 0x00000008ff0ca212 */ /* 0x000fca00078e33ff */
[----:B------:R-:W-:-:S05]  /*0270*/  IMAD.IADD R11, R11, 0x1, R12 ;  /* 0x000000010b0b7824 */ /* 0x000fca00078e020c */
[C---:B------:R-:W-:Y:S02]  /*0280*/  LOP3.LUT R0, R11.reuse, 0x3, RZ, 0xc0, !PT ;  /* 0x000000030b007812 */ /* 0x040fe400078ec0ff */
[----:B------:R-:W-:Y:S02]  /*0290*/  ISETP.GE.U32.AND P0, PT, R11, 0x3, PT ;  /* 0x000000030b00780c */ /* 0x000fe40003f06070 */
[----:B------:R-:W-:Y:S01]  /*02a0*/  ISETP.NE.AND P1, PT, R0, 0x3, PT ;  /* 0x000000030000780c */ /* 0x000fe20003f25270 */
[----:B------:R-:W-:-:S12]  /*02b0*/  IMAD.MOV.U32 R0, RZ, RZ, RZ ;  /* 0x000000ffff007224 */ /* 0x000fd800078e00ff */
[----:B------:R-:W-:Y:S05]  /*02c0*/  @!P1 BRA `(.L_x_3) ;  /* 0x0000000000509947 */ /* 0x000fea0003800000 */
[----:B------:R-:W0:Y:S01]  /*02d0*/  LDCU.64 UR4, c[0x0][0x388] ;  /* 0x00007100ff0477ac */ /* 0x000e220008000a00 */
[C---:B------:R-:W-:Y:S01]  /*02e0*/  SHF.L.U64.HI R7, R9.reuse, 0x2, R10 ;  /* 0x0000000209077819 */ /* 0x040fe2000001020a */
[----:B------:R-:W-:Y:S01]  /*02f0*/  IMAD.SHL.U32 R6, R9, 0x4, RZ ;  /* 0x0000000409067824 */ /* 0x000fe200078e00ff */
[----:B------:R-:W-:Y:S01]  /*0300*/  MOV R3, R29 ;  /* 0x0000001d00037202 */ /* 0x000fe20000000f00 */
[----:B------:R-:W-:Y:S02]  /*0310*/  VIADD R0, R11, 0x1 ;  /* 0x000000010b007836 */ /* 0x000fe40000000000 */
[----:B------:R-:W-:-:S03]  /*0320*/  IMAD.WIDE.U32 R6, R29, 0x4, R6 ;  /* 0x000000041d067825 */ /* 0x000fc600078e0006 */
[----:B0-----:R-:W-:Y:S02]  /*0330*/  IADD3 R12, P1, PT, R6, UR4, RZ ;  /* 0x00000004060c7c10 */ /* 0x001fe4000ff3e0ff */
[----:B------:R-:W-:Y:S01]  /*0340*/  LOP3.LUT R6, R0, 0x3, RZ, 0xc0, !PT ;  /* 0x0000000300067812 */ /* 0x000fe200078ec0ff */
[----:B------:R-:W-:Y:S01]  /*0350*/  IMAD.MOV.U32 R0, RZ, RZ, RZ ;  /* 0x000000ffff007224 */ /* 0x000fe200078e00ff */
[----:B------:R-:W-:-:S03]  /*0360*/  IADD3.X R7, PT, PT, R7, UR5, RZ, P1, !PT ;  /* 0x0000000507077c10 */ /* 0x000fc60008ffe4ff */
[----:B------:R-:W-:-:S07]  /*0370*/  IMAD.MOV R11, RZ, RZ, -R6 ;  /* 0x000000ffff0b7224 */ /* 0x000fce00078e0a06 */
.L_x_4:
[----:B------:R-:W-:-:S05]  /*0380*/  IMAD.MOV.U32 R13, RZ, RZ, R7 ;  /* 0x000000ffff0d7224 */ /* 0x000fca00078e0007 */
[----:B------:R0:W2:Y:S01]  /*0390*/  LDG.E.CONSTANT R15, desc[UR6][R12.64] ;  /* 0x000000060c0f7981 */ /* 0x0000a2000c1e9900 */
[----:B------:R-:W-:Y:S01]  /*03a0*/  IADD3 R11, PT, PT, R11, 0x1, RZ ;  /* 0x000000010b0b7810 */ /* 0x000fe20007ffe0ff */
[----:B------:R-:W-:-:S03]  /*03b0*/  IMAD.WIDE.U32 R6, R8, 0x4, R12 ;  /* 0x0000000408067825 */ /* 0x000fc600078e000c */
[----:B------:R-:W-:Y:S01]  /*03c0*/  ISETP.NE.AND P1, PT, R11, RZ, PT ;  /* 0x000000ff0b00720c */ /* 0x000fe20003f25270 */
[----:B------:R-:W-:Y:S02]  /*03d0*/  IMAD.IADD R3, R8, 0x1, R3 ;  /* 0x0000000108037824 */ /* 0x000fe400078e0203 */
[----:B0-----:R-:W-:Y:S02]  /*03e0*/  IMAD.MOV.U32 R12, RZ, RZ, R6 ;  /* 0x000000ffff0c7224 */ /* 0x001fe400078e0006 */
[----:B--2---:R-:W-:-:S08]  /*03f0*/  FFMA R0, R15, R15, R0 ;  /* 0x0000000f0f007223 */ /* 0x004fd00000000000 */
[----:B------:R-:W-:Y:S05]  /*0400*/  @P1 BRA `(.L_x_4) ;  /* 0xfffffffc00dc1947 */ /* 0x000fea000383ffff */
.L_x_3:
[----:B------:R-:W-:Y:S05]  /*0410*/  BSYNC.RECONVERGENT B1 ;  /* 0x0000000000017941 */ /* 0x000fea0003800200 */
.L_x_2:
[----:B------:R-:W-:Y:S05]  /*0420*/  @!P0 BRA `(.L_x_1) ;  /* 0x0000000000488947 */ /* 0x000fea0003800000 */
.L_x_5:
[----:B------:R-:W-:Y:S01]  /*0430*/  IADD3 R13, PT, PT, R8, R3, RZ ;  /* 0x00000003080d7210 */ /* 0x000fe20007ffe0ff */
[----:B------:R-:W-:-:S04]  /*0440*/  IMAD.WIDE.U32 R6, R3, 0x4, R4 ;  /* 0x0000000403067825 */ /* 0x000fc800078e0004 */
[C---:B------:R-:W-:Y:S02]  /*0450*/  IMAD.IADD R15, R13.reuse, 0x1, R8 ;  /* 0x000000010d0f7824 */ /* 0x040fe400078e0208 */
[----:B------:R-:W-:Y:S01]  /*0460*/  IMAD.WIDE.U32 R12, R13, 0x4, R4 ;  /* 0x000000040d0c7825 */ /* 0x000fe200078e0004 */
[----:B------:R-:W2:Y:S03]  /*0470*/  LDG.E.CONSTANT R7, desc[UR6][R6.64] ;  /* 0x0000000606077981 */ /* 0x000ea6000c1e9900 */
[C---:B------:R-:W-:Y:S02]  /*0480*/  IMAD.IADD R3, R15.reuse, 0x1, R8 ;  /* 0x000000010f037824 */ /* 0x040fe400078e0208 */
[--C-:B------:R-:W-:Y:S01]  /*0490*/  IMAD.WIDE.U32 R14, R15, 0x4, R4.reuse ;  /* 0x000000040f0e7825 */ /* 0x100fe200078e0004 */
[----:B------:R-:W3:Y:S03]  /*04a0*/  LDG.E.CONSTANT R13, desc[UR6][R12.64] ;  /* 0x000000060c0d7981 */ /* 0x000ee6000c1e9900 */
[----:B------:R-:W-:-:S02]  /*04b0*/  IMAD.WIDE.U32 R16, R3, 0x4, R4 ;  /* 0x0000000403107825 */ /* 0x000fc400078e0004 */
[----:B------:R-:W4:Y:S04]  /*04c0*/  LDG.E.CONSTANT R15, desc[UR6][R14.64] ;  /* 0x000000060e0f7981 */ /* 0x000f28000c1e9900 */
[----:B------:R-:W5:Y:S01]  /*04d0*/  LDG.E.CONSTANT R17, desc[UR6][R16.64] ;  /* 0x0000000610117981 */ /* 0x000f62000c1e9900 */
[----:B------:R-:W-:-:S04]  /*04e0*/  IADD3 R3, PT, PT, R3, R8, RZ ;  /* 0x0000000803037210 */ /* 0x000fc80007ffe0ff */
[----:B------:R-:W-:Y:S01]  /*04f0*/  ISETP.GE.AND P0, PT, R3, R2, PT ;  /* 0x000000020300720c */ /* 0x000fe20003f06270 */
[----:B--2---:R-:W-:-:S04]  /*0500*/  FFMA R0, R7, R7, R0 ;  /* 0x0000000707007223 */ /* 0x004fc80000000000 */
[----:B---3--:R-:W-:-:S04]  /*0510*/  FFMA R0, R13, R13, R0 ;  /* 0x0000000d0d007223 */ /* 0x008fc80000000000 */
[----:B----4-:R-:W-:-:S04]  /*0520*/  FFMA R0, R15, R15, R0 ;  /* 0x0000000f0f007223 */ /* 0x010fc80000000000 */
[----:B-----5:R-:W-:Y:S01]  /*0530*/  FFMA R0, R17, R17, R0 ;  /* 0x0000001111007223 */ /* 0x020fe20000000000 */
[----:B------:R-:W-:Y:S06]  /*0540*/  @!P0 BRA `(.L_x_5) ;  /* 0xfffffffc00b88947 */ /* 0x000fec000383ffff */
.L_x_1:
[----:B------:R-:W-:Y:S05]  /*0550*/  BSYNC.RECONVERGENT B0 ;  /* 0x0000000000007941 */ /* 0x000fea0003800200 */
.L_x_0:
[----:B------:R-:W0:Y:S01]  /*0560*/  SHFL.BFLY PT, R3, R0, 0x10, 0x1f ;  /* 0x0e001f0000037f89 */ /* 0x000e2200000e0000 */
[----:B------:R-:W-:Y:S01]  /*0570*/  LOP3.LUT P0, RZ, R29, 0x1f, RZ, 0xc0, !PT ;  /* 0x0000001f1dff7812 */ /* 0x000fe2000780c0ff */
[----:B----4-:R-:W-:-:S05]  /*0580*/  VIADD R11, R8, 0x1f ;  /* 0x0000001f080b7836 */ /* 0x010fca0000000000 */
[----:B------:R-:W-:-:S04]  /*0590*/  SHF.R.U32.HI R14, RZ, 0x5, R11 ;  /* 0x00000005ff0e7819 */ /* 0x000fc8000001160b */
[----:B------:R-:W-:-:S03]  /*05a0*/  ISETP.GE.U32.AND P1, PT, R29, R14, PT ;  /* 0x0000000e1d00720c */ /* 0x000fc60003f26070 */
[----:B------:R-:W1:Y:S01]  /*05b0*/  @!P0 S2R R11, SR_CgaCtaId ;  /* 0x00000000000b8919 */ /* 0x000e620000008800 */
[----:B0-----:R-:W-:Y:S01]  /*05c0*/  FADD R3, R3, R0 ;  /* 0x0000000003037221 */ /* 0x001fe20000000000 */
[----:B------:R-:W-:-:S08]  /*05d0*/  @!P0 MOV R0, 0x400 ;  /* 0x0000040000008802 */ /* 0x000fd00000000f00 */
[----:B------:R-:W0:Y:S01]  /*05e0*/  @!P1 S2R R13, SR_CgaCtaId ;  /* 0x00000000000d9919 */ /* 0x000e220000008800 */
[----:B------:R-:W2:Y:S01]  /*05f0*/  SHFL.BFLY PT, R6, R3, 0x8, 0x1f ;  /* 0x0d001f0003067f89 */ /* 0x000ea200000e0000 */
[----:B------:R-:W-:-:S05]  /*0600*/  @!P0 VIADD R0, R0, 0x10 ;  /* 0x0000001000008836 */ /* 0x000fca0000000000 */
[----:B-1----:R-:W-:-:S04]  /*0610*/  @!P0 LEA R0, R11, R0, 0x18 ;  /* 0x000000000b008211 */ /* 0x002fc800078ec0ff */
[----:B------:R-:W-:Y:S01]  /*0620*/  @!P0 LEA.HI R0, R29, R0, RZ, 0x1d ;  /* 0x000000001d008211 */ /* 0x000fe200078fe8ff */
[----:B--2---:R-:W-:-:S05]  /*0630*/  FADD R6, R3, R6 ;  /* 0x0000000603067221 */ /* 0x004fca0000000000 */
[----:B------:R-:W1:Y:S02]  /*0640*/  SHFL.BFLY PT, R7, R6, 0x4, 0x1f ;  /* 0x0c801f0006077f89 */ /* 0x000e6400000e0000 */
[----:B-1----:R-:W-:Y:S01]  /*0650*/  FADD R7, R6, R7 ;  /* 0x0000000706077221 */ /* 0x002fe20000000000 */
[----:B------:R-:W-:-:S04]  /*0660*/  @!P1 MOV R6, 0x400 ;  /* 0x0000040000069802 */ /* 0x000fc80000000f00 */
[----:B------:R-:W1:Y:S01]  /*0670*/  SHFL.BFLY PT, R12, R7, 0x2, 0x1f ;  /* 0x0c401f00070c7f89 */ /* 0x000e6200000e0000 */
[----:B------:R-:W-:-:S04]  /*0680*/  @!P1 IADD3 R6, PT, PT, R6, 0x10, RZ ;  /* 0x0000001006069810 */ /* 0x000fc80007ffe0ff */
[----:B0-----:R-:W-:-:S05]  /*0690*/  @!P1 LEA R6, R13, R6, 0x18 ;  /* 0x000000060d069211 */ /* 0x001fca00078ec0ff */
[----:B------:R-:W-:Y:S02]  /*06a0*/  @!P1 IMAD R6, R29, 0x4, R6 ;  /* 0x000000041d069824 */ /* 0x000fe400078e0206 */
[----:B-1----:R-:W-:-:S05]  /*06b0*/  FADD R12, R7, R12 ;  /* 0x0000000c070c7221 */ /* 0x002fca0000000000 */
[----:B------:R-:W0:Y:S02]  /*06c0*/  SHFL.BFLY PT, R3, R12, 0x1, 0x1f ;  /* 0x0c201f000c037f89 */ /* 0x000e2400000e0000 */
[----:B0-----:R-:W-:Y:S01]  /*06d0*/  FADD R7, R12, R3 ;  /* 0x000000030c077221 */ /* 0x001fe20000000000 */
[----:B------:R-:W-:-:S04]  /*06e0*/  IMAD.MOV.U32 R3, RZ, RZ, RZ ;  /* 0x000000ffff037224 */ /* 0x000fc800078e00ff */
[----:B------:R0:W-:Y:S01]  /*06f0*/  @!P0 STS [R0], R7 ;  /* 0x0000000700008388 */ /* 0x0001e20000000800 */
[----:B------:R-:W-:Y:S01]  /*0700*/  BAR.SYNC.DEFER_BLOCKING 0x0 ;  /* 0x0000000000007b1d */ /* 0x000fe20000010000 */
[----:B------:R-:W-:-:S05]  /*0710*/  ISETP.GT.U32.AND P0, PT, R29, 0x1f, PT ;  /* 0x0000001f1d00780c */ /* 0x000fca0003f04070 */
[----:B------:R0:W1:Y:S08]  /*0720*/  @!P1 LDS R3, [R6] ;  /* 0x0000000006039984 */ /* 0x0000700000000800 */
[----:B0-----:R-:W-:Y:S05]  /*0730*/  @P0 BRA `(.L_x_6) ;  /* 0x0000000000980947 */ /* 0x001fea0003800000 */
[----:B------:R-:W-:-:S03]  /*0740*/  UMOV UR4, 0xffffffff ;  /* 0xffffffff00047882 */ /* 0x000fc60000000000 */
[----:B------:R-:W-:Y:S05]  /*0750*/  BRA.DIV UR4, `(.L_x_7) ;  /* 0x0000000a04647947 */ /* 0x000fea000b800000 */
[----:B-1----:R-:W0:Y:S02]  /*0760*/  SHFL.BFLY PT, R0, R3, 0x10, 0x1f ;  /* 0x0e001f0003007f89 */ /* 0x002e2400000e0000 */
[----:B0-----:R-:W-:-:S05]  /*0770*/  FADD R0, R0, R3 ;  /* 0x0000000300007221 */ /* 0x001fca0000000000 */
[----:B------:R-:W0:Y:S02]  /*0780*/  SHFL.BFLY PT, R7, R0, 0x8, 0x1f ;  /* 0x0d001f0000077f89 */ /* 0x000e2400000e0000 */
[----:B0-----:R-:W-:-:S05]  /*0790*/  FADD R7, R0, R7 ;  /* 0x0000000700077221 */ /* 0x001fca0000000000 */
[----:B------:R-:W0:Y:S02]  /*07a0*/  SHFL.BFLY PT, R6, R7, 0x4, 0x1f ;  /* 0x0c801f0007067f89 */ /* 0x000e2400000e0000 */
[----:B0-----:R-:W-:-:S05]  /*07b0*/  FADD R6, R7, R6 ;  /* 0x0000000607067221 */ /* 0x001fca0000000000 */
[----:B------:R-:W0:Y:S02]  /*07c0*/  SHFL.BFLY PT, R11, R6, 0x2, 0x1f ;  /* 0x0c401f00060b7f89 */ /* 0x000e2400000e0000 */
[----:B0-----:R-:W-:-:S05]  /*07d0*/  FADD R11, R6, R11 ;  /* 0x0000000b060b7221 */ /* 0x001fca0000000000 */
[----:B------:R0:W1:Y:S02]  /*07e0*/  SHFL.BFLY PT, R12, R11, 0x1, 0x1f ;  /* 0x0c201f000b0c7f89 */ /* 0x00006400000e0000 */
.L_x_19:
[----:B------:R-:W-:Y:S01]  /*07f0*/  ISETP.NE.AND P0, PT, R29, RZ, PT ;  /* 0x000000ff1d00720c */ /* 0x000fe20003f05270 */
[----:B-1----:R-:W-:-:S12]  /*0800*/  FADD R0, R11, R12 ;  /* 0x0000000c0b007221 */ /* 0x002fd80000000000 */
[----:B------:R-:W-:Y:S05]  /*0810*/  @P0 BRA `(.L_x_6) ;  /* 0x0000000000600947 */ /* 0x000fea0003800000 */
[----:B------:R-:W-:Y:S01]  /*0820*/  I2FP.F32.S32 R3, R2 ;  /* 0x0000000200037245 */ /* 0x000fe20000201400 */
[----:B------:R-:W-:Y:S03]  /*0830*/  BSSY.RECONVERGENT B0, `(.L_x_8) ;  /* 0x000000c000007945 */ /* 0x000fe60003800200 */
[----:B------:R-:W1:Y:S08]  /*0840*/  MUFU.RCP R2, R3 ;  /* 0x0000000300027308 */ /* 0x000e700000001000 */
[----:B------:R-:W2:Y:S01]  /*0850*/  FCHK P0, R0, R3 ;  /* 0x0000000300007302 */ /* 0x000ea20000000000 */
[----:B-1----:R-:W-:-:S04]  /*0860*/  FFMA R7, -R3, R2, 1 ;  /* 0x3f80000003077423 */ /* 0x002fc80000000102 */
[----:B------:R-:W-:-:S04]  /*0870*/  FFMA R7, R2, R7, R2 ;  /* 0x0000000702077223 */ /* 0x000fc80000000002 */
[----:B------:R-:W-:-:S04]  /*0880*/  FFMA R2, R0, R7, RZ ;  /* 0x0000000700027223 */ /* 0x000fc800000000ff */
[----:B------:R-:W-:-:S04]  /*0890*/  FFMA R6, -R3, R2, R0 ;  /* 0x0000000203067223 */ /* 0x000fc80000000100 */
[----:B------:R-:W-:Y:S01]  /*08a0*/  FFMA R2, R7, R6, R2 ;  /* 0x0000000607027223 */ /* 0x000fe20000000002 */
[----:B--2---:R-:W-:Y:S06]  /*08b0*/  @!P0 BRA `(.L_x_9) ;  /* 0x00000000000c8947 */ /* 0x004fec0003800000 */
[----:B------:R-:W-:-:S07]  /*08c0*/  MOV R2, 0x8e0 ;  /* 0x000008e000027802 */ /* 0x000fce0000000f00 */
[----:B0-----:R-:W-:Y:S05]  /*08d0*/  CALL.REL.NOINC `($__internal_0_$__cuda_sm3x_div_rn_noftz_f32_slowpath) ;  /* 0x0000000800907944 */ /* 0x001fea0003c00000 */
[----:B------:R-:W-:-:S07]  /*08e0*/  MOV R2, R0 ;  /* 0x0000000000027202 */ /* 0x000fce0000000f00 */
.L_x_9:
[----:B------:R-:W-:Y:S05]  /*08f0*/  BSYNC.RECONVERGENT B0 ;  /* 0x0000000000007941 */ /* 0x000fea0003800200 */
.L_x_8:
[----:B------:R-:W1:Y:S01]  /*0900*/  LDCU UR4, c[0x0][0x39c] ;  /* 0x00007380ff0477ac */ /* 0x000e620008000800 */
[----:B------:R-:W2:Y:S01]  /*0910*/  S2UR UR5, SR_CgaCtaId ;  /* 0x00000000000579c3 */ /* 0x000ea20000008800 */
[----:B-1----:R-:W-:Y:S01]  /*0920*/  FADD R2, R2, UR4 ;  /* 0x0000000402027e21 */ /* 0x002fe20008000000 */
[----:B------:R-:W-:-:S04]  /*0930*/  UMOV UR4, 0x400 ;  /* 0x0000040000047882 */ /* 0x000fc80000000000 */
[----:B------:R-:W-:Y:S01]  /*0940*/  FSETP.GEU.AND P0, PT, |R2|, 1.175494350822287508e-38, PT ;  /* 0x008000000200780b */ /* 0x000fe20003f0e200 */
[----:B--2---:R-:W-:-:S12]  /*0950*/  ULEA UR4, UR5, UR4, 0x18 ;  /* 0x0000000405047291 */ /* 0x004fd8000f8ec0ff */
[----:B------:R-:W-:-:S04]  /*0960*/  @!P0 FMUL R2, R2, 16777216 ;  /* 0x4b80000002028820 */ /* 0x000fc80000400000 */
[----:B------:R-:W1:Y:S02]  /*0970*/  MUFU.RSQ R0, R2 ;  /* 0x0000000200007308 */ /* 0x000e640000001400 */
[----:B-1----:R-:W-:-:S05]  /*0980*/  @!P0 FMUL R0, R0, 4096 ;  /* 0x4580000000008820 */ /* 0x002fca0000400000 */
[----:B------:R2:W-:Y:S02]  /*0990*/  STS [UR4], R0 ;  /* 0x00000000ff007988 */ /* 0x0005e40008000804 */
.L_x_6:
[----:B0-----:R-:W0:Y:S01]  /*09a0*/  LDC R11, c[0x0][0x398] ;  /* 0x0000e600ff0b7b82 */ /* 0x001e220000000800 */
[----:B------:R-:W-:Y:S07]  /*09b0*/  WARPSYNC.ALL ;  /* 0x0000000000007948 */ /* 0x000fee0003800000 */
[----:B------:R-:W-:Y:S01]  /*09c0*/  BAR.SYNC.DEFER_BLOCKING 0x0 ;  /* 0x0000000000007b1d */ /* 0x000fe20000010000 */
[----:B0-----:R-:W-:-:S13]  /*09d0*/  ISETP.GE.AND P0, PT, R29, R11, PT ;  /* 0x0000000b1d00720c */ /* 0x001fda0003f06270 */
[----:B------:R-:W-:Y:S05]  /*09e0*/  @P0 EXIT ;  /* 0x000000000000094d */ /* 0x000fea0003800000 */
[----:B------:R-:W0:Y:S01]  /*09f0*/  I2F.U32.RP R6, R8 ;  /* 0x0000000800067306 */ /* 0x000e220000209000 */
[----:B--2---:R-:W-:Y:S01]  /*0a00*/  IADD3 R0, PT, PT, R29, R8, RZ ;  /* 0x000000081d007210 */ /* 0x004fe20007ffe0ff */
[----:B------:R-:W2:Y:S01]  /*0a10*/  S2UR UR5, SR_CgaCtaId ;  /* 0x00000000000579c3 */ /* 0x000ea20000008800 */
[----:B------:R-:W-:Y:S01]  /*0a20*/  ISETP.NE.U32.AND P2, PT, R8, RZ, PT ;  /* 0x000000ff0800720c */ /* 0x000fe20003f45070 */
[----:B------:R-:W-:Y:S01]  /*0a30*/  UMOV UR4, 0x400 ;  /* 0x0000040000047882 */ /* 0x000fe20000000000 */
[CC--:B------:R-:W-:Y:S01]  /*0a40*/  ISETP.GE.U32.AND P0, PT, R0.reuse, R11.reuse, PT ;  /* 0x0000000b0000720c */ /* 0x0c0fe20003f06070 */
[----:B------:R-:W3:Y:S01]  /*0a50*/  LDCU.64 UR8, c[0x0][0x390] ;  /* 0x00007200ff0877ac */ /* 0x000ee20008000a00 */
[----:B------:R-:W-:Y:S01]  /*0a60*/  VIMNMX.U32 R7, PT, PT, R0, R11, !PT ;  /* 0x0000000b00077248 */ /* 0x000fe20007fe0000 */
[----:B------:R-:W-:Y:S01]  /*0a70*/  BSSY.RECONVERGENT B0, `(.L_x_10) ;  /* 0x0000031000007945 */ /* 0x000fe20003800200 */
[----:B------:R-:W-:-:S04]  /*0a80*/  SEL R16, RZ, 0x1, P0 ;  /* 0x00000001ff107807 */ /* 0x000fc80000000000 */
[----:B------:R-:W-:Y:S01]  /*0a90*/  IADD3 R7, PT, PT, R7, -R0, -R16 ;  /* 0x8000000007077210 */ /* 0x000fe20007ffe810 */
[----:B0-----:R-:W0:Y:S01]  /*0aa0*/  MUFU.RCP R6, R6 ;  /* 0x0000000600067308 */ /* 0x001e220000001000 */
[----:B--2---:R-:W-:Y:S01]  /*0ab0*/  ULEA UR4, UR5, UR4, 0x18 ;  /* 0x0000000405047291 */ /* 0x004fe2000f8ec0ff */
[----:B0-----:R-:W-:-:S06]  /*0ac0*/  VIADD R2, R6, 0xffffffe ;  /* 0x0ffffffe06027836 */ /* 0x001fcc0000000000 */
[----:B-1----:R0:W1:Y:S02]  /*0ad0*/  F2I.FTZ.U32.TRUNC.NTZ R3, R2 ;  /* 0x0000000200037305 */ /* 0x002064000021f000 */
[----:B0-----:R-:W-:Y:S02]  /*0ae0*/  IMAD.MOV.U32 R2, RZ, RZ, RZ ;  /* 0x000000ffff027224 */ /* 0x001fe400078e00ff */
[----:B-1----:R-:W-:-:S04]  /*0af0*/  IMAD.MOV R13, RZ, RZ, -R3 ;  /* 0x000000ffff0d7224 */ /* 0x002fc800078e0a03 */
[----:B------:R-:W-:-:S04]  /*0b00*/  IMAD R13, R13, R8, RZ ;  /* 0x000000080d0d7224 */ /* 0x000fc800078e02ff */
[----:B------:R-:W-:Y:S02]  /*0b10*/  IMAD.HI.U32 R6, R3, R13, R2 ;  /* 0x0000000d03067227 */ /* 0x000fe400078e0002 */
[----:B------:R-:W0:Y:S04]  /*0b20*/  LDC.64 R2, c[0x0][0x390] ;  /* 0x0000e400ff027b82 */ /* 0x000e280000000a00 */
[----:B------:R-:W-:-:S04]  /*0b30*/  IMAD.HI.U32 R13, R6, R7, RZ ;  /* 0x00000007060d7227 */ /* 0x000fc800078e00ff */
[----:B------:R-:W-:-:S04]  /*0b40*/  IMAD.MOV R0, RZ, RZ, -R13 ;  /* 0x000000ffff007224 */ /* 0x000fc800078e0a0d */
[----:B------:R-:W-:Y:S02]  /*0b50*/  IMAD R7, R8, R0, R7 ;  /* 0x0000000008077224 */ /* 0x000fe400078e0207 */
[----:B------:R-:W1:Y:S03]  /*0b60*/  LDS R0, [UR4] ;  /* 0x00000004ff007984 */ /* 0x000e660008000800 */
[----:B------:R-:W-:-:S13]  /*0b70*/  ISETP.GE.U32.AND P0, PT, R7, R8, PT ;  /* 0x000000080700720c */ /* 0x000fda0003f06070 */
[----:B------:R-:W-:Y:S01]  /*0b80*/  @P0 IADD3 R7, PT, PT, R7, -R8, RZ ;  /* 0x8000000807070210 */ /* 0x000fe20007ffe0ff */
[----:B------:R-:W-:-:S03]  /*0b90*/  @P0 VIADD R13, R13, 0x1 ;  /* 0x000000010d0d0836 */ /* 0x000fc60000000000 */
[----:B------:R-:W-:-:S13]  /*0ba0*/  ISETP.GE.U32.AND P1, PT, R7, R8, PT ;  /* 0x000000080700720c */ /* 0x000fda0003f26070 */
[----:B------:R-:W-:Y:S01]  /*0bb0*/  @P1 VIADD R13, R13, 0x1 ;  /* 0x000000010d0d1836 */ /* 0x000fe20000000000 */
[----:B------:R-:W-:-:S04]  /*0bc0*/  @!P2 LOP3.LUT R13, RZ, R8, RZ, 0x33, !PT ;  /* 0x00000008ff0da212 */ /* 0x000fc800078e33ff */
[----:B------:R-:W-:-:S04]  /*0bd0*/  IADD3 R16, PT, PT, R16, R13, RZ ;  /* 0x0000000d10107210 */ /* 0x000fc80007ffe0ff */
[----:B------:R-:W-:-:S04]  /*0be0*/  LOP3.LUT R6, R16, 0x3, RZ, 0xc0, !PT ;  /* 0x0000000310067812 */ /* 0x000fc800078ec0ff */
[----:B------:R-:W-:-:S13]  /*0bf0*/  ISETP.NE.AND P0, PT, R6, 0x3, PT ;  /* 0x000000030600780c */ /* 0x000fda0003f05270 */
[----:B01-3--:R-:W-:Y:S05]  /*0c00*/  @!P0 BRA `(.L_x_11) ;  /* 0x00000000005c8947 */ /* 0x00bfea0003800000 */
[----:B------:R-:W0:Y:S01]  /*0c10*/  LDCU.64 UR4, c[0x0][0x380] ;  /* 0x00007000ff0477ac */ /* 0x000e220008000a00 */
[----:B------:R-:W-:-:S05]  /*0c20*/  VIADD R6, R16, 0x1 ;  /* 0x0000000110067836 */ /* 0x000fca0000000000 */
[----:B------:R-:W-:Y:S01]  /*0c30*/  LOP3.LUT R12, R6, 0x3, RZ, 0xc0, !PT ;  /* 0x00000003060c7812 */ /* 0x000fe200078ec0ff */
[----:B------:R-:W-:-:S04]  /*0c40*/  IMAD.WIDE.U32 R6, R29, 0x4, RZ ;  /* 0x000000041d067825 */ /* 0x000fc800078e00ff */
[----:B------:R-:W-:Y:S02]  /*0c50*/  IMAD R29, R12, R8, R29 ;  /* 0x000000080c1d7224 */ /* 0x000fe400078e021d */
[----:B------:R-:W-:Y:S01]  /*0c60*/  IMAD.MOV R17, RZ, RZ, -R12 ;  /* 0x000000ffff117224 */ /* 0x000fe200078e0a0c */
[----:B0-----:R-:W-:-:S04]  /*0c70*/  LEA R23, P0, R9, UR4, 0x2 ;  /* 0x0000000409177c11 */ /* 0x001fc8000f8010ff */
[----:B------:R-:W-:-:S09]  /*0c80*/  LEA.HI.X R25, R9, UR5, R10, 0x2, P0 ;  /* 0x0000000509197c11 */ /* 0x000fd200080f140a */
.L_x_12:
[----:B------:R-:W-:Y:S02]  /*0c90*/  IADD3 R18, P0, PT, R4, R6, RZ ;  /* 0x0000000604127210 */ /* 0x000fe40007f1e0ff */
[----:B------:R-:W-:Y:S02]  /*0ca0*/  IADD3 R14, P1, PT, R6, UR8, RZ ;  /* 0x00000008060e7c10 */ /* 0x000fe4000ff3e0ff */
[----:B------:R-:W-:Y:S02]  /*0cb0*/  IADD3.X R19, PT, PT, R5, R7, RZ, P0, !PT ;  /* 0x0000000705137210 */ /* 0x000fe400007fe4ff */
[----:B------:R-:W-:-:S04]  /*0cc0*/  IADD3.X R15, PT, PT, R7, UR9, RZ, P1, !PT ;  /* 0x00000009070f7c10 */ /* 0x000fc80008ffe4ff */
[----:B------:R-:W2:Y:S04]  /*0cd0*/  LDG.E.CONSTANT R19, desc[UR6][R18.64] ;  /* 0x0000000612137981 */ /* 0x000ea8000c1e9900 */
[----:B------:R-:W3:Y:S01]  /*0ce0*/  LDG.E.CONSTANT R14, desc[UR6][R14.64] ;  /* 0x000000060e0e7981 */ /* 0x000ee2000c1e9900 */
[----:B0-----:R-:W-:Y:S01]  /*0cf0*/  IADD3 R12, P0, PT, R6, R23, RZ ;  /* 0x00000017060c7210 */ /* 0x001fe20007f1e0ff */
[----:B------:R-:W-:-:S04]  /*0d00*/  VIADD R17, R17, 0x1 ;  /* 0x0000000111117836 */ /* 0x000fc80000000000 */
[----:B------:R-:W-:Y:S01]  /*0d10*/  IMAD.X R13, R7, 0x1, R25, P0 ;  /* 0x00000001070d7824 */ /* 0x000fe200000e0619 */
[----:B------:R-:W-:Y:S01]  /*0d20*/  ISETP.NE.AND P0, PT, R17, RZ, PT ;  /* 0x000000ff1100720c */ /* 0x000fe20003f05270 */
[----:B------:R-:W-:-:S04]  /*0d30*/  IMAD.WIDE.U32 R6, R8, 0x4, R6 ;  /* 0x0000000408067825 */ /* 0x000fc800078e0006 */
[----:B--2---:R-:W-:-:S04]  /*0d40*/  FMUL R21, R0, R19 ;  /* 0x0000001300157220 */ /* 0x004fc80000400000 */
[----:B---3--:R-:W-:-:S05]  /*0d50*/  FMUL R21, R14, R21 ;  /* 0x000000150e157220 */ /* 0x008fca0000400000 */
[----:B------:R0:W-:Y:S01]  /*0d60*/  STG.E desc[UR6][R12.64], R21 ;  /* 0x000000150c007986 */ /* 0x0001e2000c101906 */
[----:B------:R-:W-:Y:S05]  /*0d70*/  @P0 BRA `(.L_x_12) ;  /* 0xfffffffc00c40947 */ /* 0x000fea000383ffff */
.L_x_11:
[----:B------:R-:W-:Y:S05]  /*0d80*/  BSYNC.RECONVERGENT B0 ;  /* 0x0000000000007941 */ /* 0x000fea0003800200 */
.L_x_10:
[----:B------:R-:W-:Y:S01]  /*0d90*/  ISETP.GE.U32.AND P0, PT, R16, 0x3, PT ;  /* 0x000000031000780c */ /* 0x000fe20003f06070 */
[----:B------:R-:W1:-:S12]  /*0da0*/  LDCU.64 UR4, c[0x0][0x380] ;  /* 0x00007000ff0477ac */ /* 0x000e580008000a00 */
[----:B-1----:R-:W-:Y:S05]  /*0db0*/  @!P0 EXIT ;  /* 0x000000000000894d */ /* 0x002fea0003800000 */
.L_x_13:
[----:B------:R-:W-:Y:S01]  /*0dc0*/  IADD3 R19, PT, PT, R8, R29, RZ ;  /* 0x0000001d08137210 */ /* 0x000fe20007ffe0ff */
[----:B------:R-:W-:-:S04]  /*0dd0*/  IMAD.WIDE.U32 R14, R29, 0x4, R4 ;  /* 0x000000041d0e7825 */ /* 0x000fc800078e0004 */
[C---:B------:R-:W-:Y:S01]  /*0de0*/  IMAD.WIDE.U32 R16, R19.reuse, 0x4, R4 ;  /* 0x0000000413107825 */ /* 0x040fe200078e0004 */
[----:B------:R-:W2:Y:S03]  /*0df0*/  LDG.E.CONSTANT R27, desc[UR6][R14.64] ;  /* 0x000000060e1b7981 */ /* 0x000ea6000c1e9900 */
[--C-:B0-----:R-:W-:Y:S01]  /*0e00*/  IMAD.WIDE.U32 R20, R19, 0x4, R2.reuse ;  /* 0x0000000413147825 */ /* 0x101fe200078e0002 */
[----:B------:R0:W3:Y:S03]  /*0e10*/  LDG.E.CONSTANT R23, desc[UR6][R16.64] ;  /* 0x0000000610177981 */ /* 0x0000e6000c1e9900 */
[----:B------:R-:W-:Y:S02]  /*0e20*/  IMAD.WIDE.U32 R12, R29, 0x4, R2 ;  /* 0x000000041d0c7825 */ /* 0x000fe400078e0002 */
[----:B------:R1:W4:Y:S02]  /*0e30*/  LDG.E.CONSTANT R20, desc[UR6][R20.64] ;  /* 0x0000000614147981 */ /* 0x000324000c1e9900 */
[----:B------:R-:W-:-:S02]  /*0e40*/  IMAD.IADD R25, R19, 0x1, R8 ;  /* 0x0000000113197824 */ /* 0x000fc400078e0208 */
[----:B------:R5:W4:Y:S02]  /*0e50*/  LDG.E.CONSTANT R22, desc[UR6][R12.64] ;  /* 0x000000060c167981 */ /* 0x000b24000c1e9900 */
[----:B0-----:R-:W-:-:S04]  /*0e60*/  IMAD.WIDE.U32 R16, R25, 0x4, R4 ;  /* 0x0000000419107825 */ /* 0x001fc800078e0004 */
[----:B-1----:R-:W-:Y:S01]  /*0e70*/  IMAD.IADD R21, R25, 0x1, R8 ;  /* 0x0000000119157824 */ /* 0x002fe200078e0208 */
[----:B------:R-:W4:Y:S03]  /*0e80*/  LDG.E.CONSTANT R24, desc[UR6][R16.64] ;  /* 0x0000000610187981 */ /* 0x000f26000c1e9900 */
[----:B------:R-:W-:-:S04]  /*0e90*/  IMAD.WIDE.U32 R6, R21, 0x4, R4 ;  /* 0x0000000415067825 */ /* 0x000fc800078e0004 */
[--C-:B-----5:R-:W-:Y:S02]  /*0ea0*/  IMAD.WIDE.U32 R12, R25, 0x4, R2.reuse ;  /* 0x00000004190c7825 */ /* 0x120fe400078e0002 */
[----:B------:R-:W5:Y:S02]  /*0eb0*/  LDG.E.CONSTANT R7, desc[UR6][R6.64] ;  /* 0x0000000606077981 */ /* 0x000f64000c1e9900 */
[----:B------:R-:W-:Y:S02]  /*0ec0*/  IMAD.WIDE.U32 R14, R21, 0x4, R2 ;  /* 0x00000004150e7825 */ /* 0x000fe400078e0002 */
[----:B------:R0:W5:Y:S04]  /*0ed0*/  LDG.E.CONSTANT R26, desc[UR6][R12.64] ;  /* 0x000000060c1a7981 */ /* 0x000168000c1e9900 */
[----:B------:R1:W5:Y:S01]  /*0ee0*/  LDG.E.CONSTANT R28, desc[UR6][R14.64] ;  /* 0x000000060e1c7981 */ /* 0x000362000c1e9900 */
[----:B0-----:R-:W-:-:S02]  /*0ef0*/  IADD3 R12, P0, PT, R9, R29, RZ ;  /* 0x0000001d090c7210 */ /* 0x001fc40007f1e0ff */
[----:B------:R-:W-:Y:S02]  /*0f00*/  IADD3 R29, P1, PT, R9, R19, RZ ;  /* 0x00000013091d7210 */ /* 0x000fe40007f3e0ff */
[----:B------:R-:W-:Y:S02]  /*0f10*/  IADD3.X R19, PT, PT, RZ, R10, RZ, P0, !PT ;  /* 0x0000000aff137210 */ /* 0x000fe400007fe4ff */
[----:B------:R-:W-:Y:S01]  /*0f20*/  LEA R18, P0, R12, UR4, 0x2 ;  /* 0x000000040c127c11 */ /* 0x000fe2000f8010ff */
[----:B------:R-:W-:-:S03]  /*0f30*/  IMAD.X R6, RZ, RZ, R10, P1 ;  /* 0x000000ffff067224 */ /* 0x000fc600008e060a */
[----:B------:R-:W-:Y:S02]  /*0f40*/  LEA.HI.X R19, R12, UR5, R19, 0x2, P0 ;  /* 0x000000050c137c11 */ /* 0x000fe400080f1413 */
[----:B------:R-:W-:Y:S02]  /*0f50*/  IADD3 R25, P0, PT, R9, R25, RZ ;  /* 0x0000001909197210 */ /* 0x000fe40007f1e0ff */
[----:B------:R-:W-:-:S04]  /*0f60*/  LEA R16, P1, R29, UR4, 0x2 ;  /* 0x000000041d107c11 */ /* 0x000fc8000f8210ff */
[----:B------:R-:W-:Y:S02]  /*0f70*/  LEA.HI.X R17, R29, UR5, R6, 0x2, P1 ;  /* 0x000000051d117c11 */ /* 0x000fe400088f1406 */
[----:B------:R-:W-:-:S04]  /*0f80*/  IADD3 R6, P1, PT, R9, R21, RZ ;  /* 0x0000001509067210 */ /* 0x000fc80007f3e0ff */
[----:B-1----:R-:W-:Y:S02]  /*0f90*/  IADD3.X R15, PT, PT, RZ, R10, RZ, P1, !PT ;  /* 0x0000000aff0f7210 */ /* 0x002fe40000ffe4ff */
[----:B------:R-:W-:-:S04]  /*0fa0*/  LEA R14, P1, R6, UR4, 0x2 ;  /* 0x00000004060e7c11 */ /* 0x000fc8000f8210ff */
[----:B------:R-:W-:Y:S01]  /*0fb0*/  LEA.HI.X R15, R6, UR5, R15, 0x2, P1 ;  /* 0x00000005060f7c11 */ /* 0x000fe200088f140f */
[----:B------:R-:W-:Y:S02]  /*0fc0*/  IMAD.IADD R29, R21, 0x1, R8 ;  /* 0x00000001151d7824 */ /* 0x000fe400078e0208 */
[C---:B--2---:R-:W-:Y:S01]  /*0fd0*/  FMUL R27, R0.reuse, R27 ;  /* 0x0000001b001b7220 */ /* 0x044fe20000400000 */
[----:B---3--:R-:W-:-:S03]  /*0fe0*/  FMUL R13, R0, R23 ;  /* 0x00000017000d7220 */ /* 0x008fc60000400000 */
[----:B----4-:R-:W-:Y:S01]  /*0ff0*/  FMUL R23, R22, R27 ;  /* 0x0000001b16177220 */ /* 0x010fe20000400000 */
[----:B------:R-:W-:Y:S01]  /*1000*/  FMUL R27, R20, R13 ;  /* 0x0000000d141b7220 */ /* 0x000fe20000400000 */
[----:B------:R-:W-:Y:S01]  /*1010*/  IMAD.X R20, RZ, RZ, R10, P0 ;  /* 0x000000ffff147224 */ /* 0x000fe200000e060a */
[----:B------:R-:W-:-:S04]  /*1020*/  LEA R12, P0, R25, UR4, 0x2 ;  /* 0x00000004190c7c11 */ /* 0x000fc8000f8010ff */
[----:B------:R-:W-:Y:S01]  /*1030*/  LEA.HI.X R13, R25, UR5, R20, 0x2, P0 ;  /* 0x00000005190d7c11 */ /* 0x000fe200080f1414 */
[C---:B------:R-:W-:Y:S01]  /*1040*/  FMUL R25, R0.reuse, R24 ;  /* 0x0000001800197220 */ /* 0x040fe20000400000 */
[----:B------:R1:W-:Y:S01]  /*1050*/  STG.E desc[UR6][R18.64], R23 ;  /* 0x0000001712007986 */ /* 0x0003e2000c101906 */
[----:B-----5:R-:W-:Y:S02]  /*1060*/  FMUL R7, R0, R7 ;  /* 0x0000000700077220 */ /* 0x020fe40000400000 */
[----:B------:R-:W-:Y:S01]  /*1070*/  FMUL R25, R26, R25 ;  /* 0x000000191a197220 */ /* 0x000fe20000400000 */
[----:B------:R1:W-:Y:S01]  /*1080*/  STG.E desc[UR6][R16.64], R27 ;  /* 0x0000001b10007986 */ /* 0x0003e2000c101906 */
[----:B------:R-:W-:-:S03]  /*1090*/  FMUL R7, R28, R7 ;  /* 0x000000071c077220 */ /* 0x000fc60000400000 */
[----:B------:R1:W-:Y:S04]  /*10a0*/  STG.E desc[UR6][R12.64], R25 ;  /* 0x000000190c007986 */ /* 0x0003e8000c101906 */
[----:B------:R1:W-:Y:S01]  /*10b0*/  STG.E desc[UR6][R14.64], R7 ;  /* 0x000000070e007986 */ /* 0x0003e2000c101906 */
[----:B------:R-:W-:-:S13]  /*10c0*/  ISETP.GE.AND P0, PT, R29, R11, PT ;  /* 0x0000000b1d00720c */ /* 0x000fda0003f06270 */
[----:B-1----:R-:W-:Y:S05]  /*10d0*/  @!P0 BRA `(.L_x_13) ;  /* 0xfffffffc00388947 */ /* 0x002fea000383ffff */
[----:B------:R-:W-:Y:S05]  /*10e0*/  EXIT ;  /* 0x000000000000794d */ /* 0x000fea0003800000 */
.L_x_7:
[----:B------:R-:W-:Y:S02]  /*10f0*/  HFMA2 R16, -RZ, RZ, 0, 1.847743988037109375e-06 ;  /* 0x0000001fff107431 */ /* 0x000fe400000001ff */
[----:B------:R-:W-:Y:S02]  /*1100*/  IMAD.MOV.U32 R14, RZ, RZ, 0x10 ;  /* 0x00000010ff0e7424 */ /* 0x000fe400078e00ff */
[----:B------:R-:W-:-:S07]  /*1110*/  IMAD.MOV.U32 R13, RZ, RZ, -0x1 ;  /* 0xffffffffff0d7424 */ /* 0x000fce00078e00ff */
[----:B-1----:R-:W-:Y:S05]  /*1120*/  WARPSYNC.COLLECTIVE R13, `(.L_x_14) ;  /* 0x000000000d087348 */ /* 0x002fea0003c00000 */
[----:B-1----:R0:W1:Y:S02]  /*1130*/  SHFL.BFLY P0, R12, R3, R14, R16 ;  /* 0x0c00000e030c7389 */ /* 0x0020640000000010 */
[----:B01----:R-:W-:Y:S05]  /*1140*/  ENDCOLLECTIVE ;  /* 0x000000000000791b */ /* 0x003fea0003800000 */
.L_x_14:
[----:B------:R-:W-:Y:S02]  /*1150*/  IMAD.MOV.U32 R14, RZ, RZ, 0x8 ;  /* 0x00000008ff0e7424 */ /* 0x000fe400078e00ff */
[----:B------:R-:W-:-:S04]  /*1160*/  IMAD.MOV.U32 R0, RZ, RZ, R12 ;  /* 0x000000ffff007224 */ /* 0x000fc800078e000c */
[----:B------:R-:W-:-:S05]  /*1170*/  FADD R0, R0, R3 ;  /* 0x0000000300007221 */ /* 0x000fca0000000000 */
[----:B------:R-:W-:-:S07]  /*1180*/  MOV R3, R0 ;  /* 0x0000000000037202 */ /* 0x000fce0000000f00 */
[----:B------:R-:W-:Y:S05]  /*1190*/  WARPSYNC.COLLECTIVE R13, `(.L_x_15) ;  /* 0x000000000d087348 */ /* 0x000fea0003c00000 */
[----:B------:R0:W1:Y:S02]  /*11a0*/  SHFL.BFLY P0, R12, R3, R14, R16 ;  /* 0x0c00000e030c7389 */ /* 0x0000640000000010 */
[----:B01----:R-:W-:Y:S05]  /*11b0*/  ENDCOLLECTIVE ;  /* 0x000000000000791b */ /* 0x003fea0003800000 */
.L_x_15:
[----:B------:R-:W-:Y:S02]  /*11c0*/  IMAD.MOV.U32 R14, RZ, RZ, 0x4 ;  /* 0x00000004ff0e7424 */ /* 0x000fe400078e00ff */
[----:B------:R-:W-:-:S04]  /*11d0*/  IMAD.MOV.U32 R7, RZ, RZ, R12 ;  /* 0x000000ffff077224 */ /* 0x000fc800078e000c */
[----:B------:R-:W-:-:S05]  /*11e0*/  FADD R7, R0, R7 ;  /* 0x0000000700077221 */ /* 0x000fca0000000000 */
[----:B------:R-:W-:-:S07]  /*11f0*/  MOV R3, R7 ;  /* 0x0000000700037202 */ /* 0x000fce0000000f00 */
[----:B------:R-:W-:Y:S05]  /*1200*/  WARPSYNC.COLLECTIVE R13, `(.L_x_16) ;  /* 0x000000000d087348 */ /* 0x000fea0003c00000 */
[----:B------:R0:W1:Y:S02]  /*1210*/  SHFL.BFLY P0, R12, R3, R14, R16 ;  /* 0x0c00000e030c7389 */ /* 0x0000640000000010 */
[----:B01----:R-:W-:Y:S05]  /*1220*/  ENDCOLLECTIVE ;  /* 0x000000000000791b */ /* 0x003fea0003800000 */
.L_x_16:
[----:B------:R-:W-:Y:S02]  /*1230*/  IMAD.MOV.U32 R14, RZ, RZ, 0x2 ;  /* 0x00000002ff0e7424 */ /* 0x000fe400078e00ff */
[----:B------:R-:W-:-:S04]  /*1240*/  IMAD.MOV.U32 R6, RZ, RZ, R12 ;  /* 0x000000ffff067224 */ /* 0x000fc800078e000c */
[----:B------:R-:W-:-:S05]  /*1250*/  FADD R6, R7, R6 ;  /* 0x0000000607067221 */ /* 0x000fca0000000000 */
[----:B------:R-:W-:-:S07]  /*1260*/  MOV R3, R6 ;  /* 0x0000000600037202 */ /* 0x000fce0000000f00 */
[----:B------:R-:W-:Y:S05]  /*1270*/  WARPSYNC.COLLECTIVE R13, `(.L_x_17) ;  /* 0x000000000d087348 */ /* 0x000fea0003c00000 */
[----:B------:R0:W1:Y:S02]  /*1280*/  SHFL.BFLY P0, R12, R3, R14, R16 ;  /* 0x0c00000e030c7389 */ /* 0x0000640000000010 */
[----:B01----:R-:W-:Y:S05]  /*1290*/  ENDCOLLECTIVE ;  /* 0x000000000000791b */ /* 0x003fea0003800000 */
.L_x_17:
[----:B------:R-:W-:Y:S02]  /*12a0*/  IMAD.MOV.U32 R14, RZ, RZ, 0x1 ;  /* 0x00000001ff0e7424 */ /* 0x000fe400078e00ff */
[----:B------:R-:W-:-:S04]  /*12b0*/  IMAD.MOV.U32 R11, RZ, RZ, R12 ;  /* 0x000000ffff0b7224 */ /* 0x000fc800078e000c */
[----:B------:R-:W-:-:S05]  /*12c0*/  FADD R11, R6, R11 ;  /* 0x0000000b060b7221 */ /* 0x000fca0000000000 */
[----:B------:R-:W-:-:S07]  /*12d0*/  MOV R3, R11 ;  /* 0x0000000b00037202 */ /* 0x000fce0000000f00 */
[----:B------:R-:W-:Y:S05]  /*12e0*/  WARPSYNC.COLLECTIVE R13, `(.L_x_18) ;  /* 0x000000000d087348 */ /* 0x000fea0003c00000 */
[----:B------:R0:W1:Y:S02]  /*12f0*/  SHFL.BFLY P0, R12, R3, R14, R16 ;  /* 0x0c00000e030c7389 */ /* 0x0000640000000010 */
[----:B01----:R-:W-:Y:S05]  /*1300*/  ENDCOLLECTIVE ;  /* 0x000000000000791b */ /* 0x003fea0003800000 */
.L_x_18:
[----:B------:R-:W-:Y:S05]  /*1310*/  BRA `(.L_x_19) ;  /* 0xfffffff400347947 */ /* 0x000fea000383ffff */
        .weak           $__internal_0_$__cuda_sm3x_div_rn_noftz_f32_slowpath
        .type           $__internal_0_$__cuda_sm3x_div_rn_noftz_f32_slowpath,@function
        .size           $__internal_0_$__cuda_sm3x_div_rn_noftz_f32_slowpath,(.L_x_164 - $__internal_0_$__cuda_sm3x_div_rn_noftz_f32_slowpath)
$__internal_0_$__cuda_sm3x_div_rn_noftz_f32_slowpath:
[--C-:B------:R-:W-:Y:S01]  /*1320*/  SHF.R.U32.HI R7, RZ, 0x17, R3.reuse ;  /* 0x00000017ff077819 */ /* 0x100fe20000011603 */
[----:B------:R-:W-:Y:S01]  /*1330*/  BSSY.RECONVERGENT B1, `(.L_x_20) ;  /* 0x0000064000017945 */ /* 0x000fe20003800200 */
[--C-:B------:R-:W-:Y:S01]  /*1340*/  SHF.R.U32.HI R6, RZ, 0x17, R0.reuse ;  /* 0x00000017ff067819 */ /* 0x100fe20000011600 */
[----:B------:R-:W-:Y:S01]  /*1350*/  IMAD.MOV.U32 R11, RZ, RZ, R0 ;  /* 0x000000ffff0b7224 */ /* 0x000fe200078e0000 */
[----:B------:R-:W-:Y:S01]  /*1360*/  LOP3.LUT R7, R7, 0xff, RZ, 0xc0, !PT ;  /* 0x000000ff07077812 */ /* 0x000fe200078ec0ff */
[----:B------:R-:W-:Y:S01]  /*1370*/  IMAD.MOV.U32 R12, RZ, RZ, R3 ;  /* 0x000000ffff0c7224 */ /* 0x000fe200078e0003 */
[----:B------:R-:W-:-:S03]  /*1380*/  LOP3.LUT R14, R6, 0xff, RZ, 0xc0, !PT ;  /* 0x000000ff060e7812 */ /* 0x000fc600078ec0ff */
[----:B------:R-:W-:Y:S01]  /*1390*/  VIADD R13, R7, 0xffffffff ;  /* 0xffffffff070d7836 */ /* 0x000fe20000000000 */
[----:B------:R-:W-:-:S04]  /*13a0*/  IADD3 R15, PT, PT, R14, -0x1, RZ ;  /* 0xffffffff0e0f7810 */ /* 0x000fc80007ffe0ff */
[----:B------:R-:W-:-:S04]  /*13b0*/  ISETP.GT.U32.AND P0, PT, R13, 0xfd, PT ;  /* 0x000000fd0d00780c */ /* 0x000fc80003f04070 */
[----:B------:R-:W-:-:S13]  /*13c0*/  ISETP.GT.U32.OR P0, PT, R15, 0xfd, P0 ;  /* 0x000000fd0f00780c */ /* 0x000fda0000704470 */
[----:B------:R-:W-:Y:S01]  /*13d0*/  @!P0 MOV R6, RZ ;  /* 0x000000ff00068202 */ /* 0x000fe20000000f00 */
[----:B------:R-:W-:Y:S06]  /*13e0*/  @!P0 BRA `(.L_x_21) ;  /* 0x00000000005c8947 */ /* 0x000fec0003800000 */
[----:B------:R-:W-:Y:S02]  /*13f0*/  FSETP.GTU.FTZ.AND P0, PT, |R0|, +INF , PT ;  /* 0x7f8000000000780b */ /* 0x000fe40003f1c200 */
[----:B------:R-:W-:-:S04]  /*1400*/  FSETP.GTU.FTZ.AND P1, PT, |R3|, +INF , PT ;  /* 0x7f8000000300780b */ /* 0x000fc80003f3c200 */
[----:B------:R-:W-:-:S13]  /*1410*/  PLOP3.LUT P0, PT, P0, P1, PT, 0xf8, 0x8f ;  /* 0x00000000008f781c */ /* 0x000fda0000703f70 */
[----:B------:R-:W-:Y:S05]  /*1420*/  @P0 BRA `(.L_x_22) ;  /* 0x00000004004c0947 */ /* 0x000fea0003800000 */
[----:B------:R-:W-:-:S13]  /*1430*/  LOP3.LUT P0, RZ, R12, 0x7fffffff, R11, 0xc8, !PT ;  /* 0x7fffffff0cff7812 */ /* 0x000fda000780c80b */
[----:B------:R-:W-:Y:S05]  /*1440*/  @!P0 BRA `(.L_x_23) ;  /* 0x00000004003c8947 */ /* 0x000fea0003800000 */
[C---:B------:R-:W-:Y:S02]  /*1450*/  FSETP.NEU.FTZ.AND P2, PT, |R0|.reuse, +INF , PT ;  /* 0x7f8000000000780b */ /* 0x040fe40003f5d200 */
[----:B------:R-:W-:Y:S02]  /*1460*/  FSETP.NEU.FTZ.AND P1, PT, |R3|, +INF , PT ;  /* 0x7f8000000300780b */ /* 0x000fe40003f3d200 */
[----:B------:R-:W-:-:S11]  /*1470*/  FSETP.NEU.FTZ.AND P0, PT, |R0|, +INF , PT ;  /* 0x7f8000000000780b */ /* 0x000fd60003f1d200 */
[----:B------:R-:W-:Y:S05]  /*1480*/  @!P1 BRA !P2, `(.L_x_23) ;  /* 0x00000004002c9947 */ /* 0x000fea0005000000 */
[----:B------:R-:W-:-:S04]  /*1490*/  LOP3.LUT P2, RZ, R11, 0x7fffffff, RZ, 0xc0, !PT ;  /* 0x7fffffff0bff7812 */ /* 0x000fc8000784c0ff */
[----:B------:R-:W-:-:S13]  /*14a0*/  PLOP3.LUT P1, PT, P1, P2, PT, 0x2f, 0xf2 ;  /* 0x0000000000f2781c */ /* 0x000fda0000f24577 */
[----:B------:R-:W-:Y:S05]  /*14b0*/  @P1 BRA `(.L_x_24) ;  /* 0x0000000400181947 */ /* 0x000fea0003800000 */
[----:B------:R-:W-:-:S04]  /*14c0*/  LOP3.LUT P1, RZ, R12, 0x7fffffff, RZ, 0xc0, !PT ;  /* 0x7fffffff0cff7812 */ /* 0x000fc8000782c0ff */
[----:B------:R-:W-:-:S13]  /*14d0*/  PLOP3.LUT P0, PT, P0, P1, PT, 0x2f, 0xf2 ;  /* 0x0000000000f2781c */ /* 0x000fda0000702577 */
[----:B------:R-:W-:Y:S05]  /*14e0*/  @P0 BRA `(.L_x_25) ;  /* 0x0000000400000947 */ /* 0x000fea0003800000 */
[----:B------:R-:W-:Y:S02]  /*14f0*/  ISETP.GE.AND P0, PT, R15, RZ, PT ;  /* 0x000000ff0f00720c */ /* 0x000fe40003f06270 */
[----:B------:R-:W-:-:S11]  /*1500*/  ISETP.GE.AND P1, PT, R13, RZ, PT ;  /* 0x000000ff0d00720c */ /* 0x000fd60003f26270 */
[----:B------:R-:W-:Y:S02]  /*1510*/  @P0 IMAD.MOV.U32 R6, RZ, RZ, RZ ;  /* 0x000000ffff060224 */ /* 0x000fe400078e00ff */
[----:B------:R-:W-:Y:S01]  /*1520*/  @!P0 FFMA R11, R0, 1.84467440737095516160e+19, RZ ;  /* 0x5f800000000b8823 */ /* 0x000fe200000000ff */
[----:B------:R-:W-:Y:S02]  /*1530*/  @!P0 IMAD.MOV.U32 R6, RZ, RZ, -0x40 ;  /* 0xffffffc0ff068424 */ /* 0x000fe400078e00ff */
[----:B------:R-:W-:-:S03]  /*1540*/  @!P1 FFMA R12, R3, 1.84467440737095516160e+19, RZ ;  /* 0x5f800000030c9823 */ /* 0x000fc600000000ff */
[----:B------:R-:W-:-:S07]  /*1550*/  @!P1 IADD3 R6, PT, PT, R6, 0x40, RZ ;  /* 0x0000004006069810 */ /* 0x000fce0007ffe0ff */
.L_x_21:
[----:B------:R-:W-:Y:S01]  /*1560*/  LEA R3, R7, 0xc0800000, 0x17 ;  /* 0xc080000007037811 */ /* 0x000fe200078eb8ff */
[----:B------:R-:W-:Y:S04]  /*1570*/  BSSY.RECONVERGENT B2, `(.L_x_26) ;  /* 0x0000036000027945 */ /* 0x000fe80003800200 */
[----:B------:R-:W-:Y:S02]  /*1580*/  IMAD.IADD R3, R12, 0x1, -R3 ;  /* 0x000000010c037824 */ /* 0x000fe400078e0a03 */
[----:B------:R-:W-:Y:S02]  /*1590*/  VIADD R12, R14, 0xffffff81 ;  /* 0xffffff810e0c7836 */ /* 0x000fe40000000000 */
[----:B------:R-:W0:Y:S01]  /*15a0*/  MUFU.RCP R13, R3 ;  /* 0x00000003000d7308 */ /* 0x000e220000001000 */
[----:B------:R-:W-:Y:S01]  /*15b0*/  FADD.FTZ R15, -R3, -RZ ;  /* 0x800000ff030f7221 */ /* 0x000fe20000010100 */
[C---:B------:R-:W-:Y:S01]  /*15c0*/  IMAD R0, R12.reuse, -0x800000, R11 ;  /* 0xff8000000c007824 */ /* 0x040fe200078e020b */
[----:B------:R-:W-:-:S04]  /*15d0*/  IADD3 R7, PT, PT, R12, 0x7f, -R7 ;  /* 0x0000007f0c077810 */ /* 0x000fc80007ffe807 */
[----:B------:R-:W-:Y:S01]  /*15e0*/  IADD3 R7, PT, PT, R7, R6, RZ ;  /* 0x0000000607077210 */ /* 0x000fe20007ffe0ff */
[----:B0-----:R-:W-:-:S04]  /*15f0*/  FFMA R14, R13, R15, 1 ;  /* 0x3f8000000d0e7423 */ /* 0x001fc8000000000f */
[----:B------:R-:W-:-:S04]  /*1600*/  FFMA R16, R13, R14, R13 ;  /* 0x0000000e0d107223 */ /* 0x000fc8000000000d */
[----:B------:R-:W-:-:S04]  /*1610*/  FFMA R11, R0, R16, RZ ;  /* 0x00000010000b7223 */ /* 0x000fc800000000ff */
[----:B------:R-:W-:-:S04]  /*1620*/  FFMA R14, R15, R11, R0 ;  /* 0x0000000b0f0e7223 */ /* 0x000fc80000000000 */
[----:B------:R-:W-:-:S04]  /*1630*/  FFMA R11, R16, R14, R11 ;  /* 0x0000000e100b7223 */ /* 0x000fc8000000000b */
[----:B------:R-:W-:-:S04]  /*1640*/  FFMA R14, R15, R11, R0 ;  /* 0x0000000b0f0e7223 */ /* 0x000fc80000000000 */
[----:B------:R-:W-:-:S05]  /*1650*/  FFMA R0, R16, R14, R11 ;  /* 0x0000000e10007223 */ /* 0x000fca000000000b */
[----:B------:R-:W-:-:S04]  /*1660*/  SHF.R.U32.HI R3, RZ, 0x17, R0 ;  /* 0x00000017ff037819 */ /* 0x000fc80000011600 */
[----:B------:R-:W-:-:S05]  /*1670*/  LOP3.LUT R3, R3, 0xff, RZ, 0xc0, !PT ;  /* 0x000000ff03037812 */ /* 0x000fca00078ec0ff */
[----:B------:R-:W-:-:S04]  /*1680*/  IMAD.IADD R13, R3, 0x1, R7 ;  /* 0x00000001030d7824 */ /* 0x000fc800078e0207 */
[----:B------:R-:W-:-:S05]  /*1690*/  VIADD R3, R13, 0xffffffff ;  /* 0xffffffff0d037836 */ /* 0x000fca0000000000 */
[----:B------:R-:W-:-:S13]  /*16a0*/  ISETP.GE.U32.AND P0, PT, R3, 0xfe, PT ;  /* 0x000000fe0300780c */ /* 0x000fda0003f06070 */
[----:B------:R-:W-:Y:S05]  /*16b0*/  @!P0 BRA `(.L_x_27) ;  /* 0x0000000000808947 */ /* 0x000fea0003800000 */
[----:B------:R-:W-:-:S13]  /*16c0*/  ISETP.GT.AND P0, PT, R13, 0xfe, PT ;  /* 0x000000fe0d00780c */ /* 0x000fda0003f04270 */
[----:B------:R-:W-:Y:S05]  /*16d0*/  @P0 BRA `(.L_x_28) ;  /* 0x00000000006c0947 */ /* 0x000fea0003800000 */
[----:B------:R-:W-:-:S13]  /*16e0*/  ISETP.GE.AND P0, PT, R13, 0x1, PT ;  /* 0x000000010d00780c */ /* 0x000fda0003f06270 */
[----:B------:R-:W-:Y:S05]  /*16f0*/  @P0 BRA `(.L_x_29) ;  /* 0x0000000000740947 */ /* 0x000fea0003800000 */
[----:B------:R-:W-:Y:S02]  /*1700*/  ISETP.GE.AND P0, PT, R13, -0x18, PT ;  /* 0xffffffe80d00780c */ /* 0x000fe40003f06270 */
[----:B------:R-:W-:-:S11]  /*1710*/  LOP3.LUT R0, R0, 0x80000000, RZ, 0xc0, !PT ;  /* 0x8000000000007812 */ /* 0x000fd600078ec0ff */
[----:B------:R-:W-:Y:S05]  /*1720*/  @!P0 BRA `(.L_x_29) ;  /* 0x0000000000688947 */ /* 0x000fea0003800000 */
[CCC-:B------:R-:W-:Y:S01]  /*1730*/  FFMA.RZ R3, R16.reuse, R14.reuse, R11.reuse ;  /* 0x0000000e10037223 */ /* 0x1c0fe2000000c00b */
[C---:B------:R-:W-:Y:S01]  /*1740*/  IADD3 R12, PT, PT, R13.reuse, 0x20, RZ ;  /* 0x000000200d0c7810 */ /* 0x040fe20007ffe0ff */
[CCC-:B------:R-:W-:Y:S01]  /*1750*/  FFMA.RM R6, R16.reuse, R14.reuse, R11.reuse ;  /* 0x0000000e10067223 */ /* 0x1c0fe2000000400b */
[----:B------:R-:W-:Y:S02]  /*1760*/  ISETP.NE.AND P2, PT, R13, RZ, PT ;  /* 0x000000ff0d00720c */ /* 0x000fe40003f45270 */
[----:B------:R-:W-:Y:S01]  /*1770*/  LOP3.LUT R7, R3, 0x7fffff, RZ, 0xc0, !PT ;  /* 0x007fffff03077812 */ /* 0x000fe200078ec0ff */
[----:B------:R-:W-:Y:S01]  /*1780*/  FFMA.RP R3, R16, R14, R11 ;  /* 0x0000000e10037223 */ /* 0x000fe2000000800b */
[----:B------:R-:W-:Y:S01]  /*1790*/  IMAD.MOV R11, RZ, RZ, -R13 ;  /* 0x000000ffff0b7224 */ /* 0x000fe200078e0a0d */
[----:B------:R-:W-:Y:S02]  /*17a0*/  ISETP.NE.AND P1, PT, R13, RZ, PT ;  /* 0x000000ff0d00720c */ /* 0x000fe40003f25270 */
[----:B------:R-:W-:-:S02]  /*17b0*/  LOP3.LUT R7, R7, 0x800000, RZ, 0xfc, !PT ;  /* 0x0080000007077812 */ /* 0x000fc400078efcff */
[----:B------:R-:W-:Y:S02]  /*17c0*/  FSETP.NEU.FTZ.AND P0, PT, R3, R6, PT ;  /* 0x000000060300720b */ /* 0x000fe40003f1d000 */
[----:B------:R-:W-:Y:S02]  /*17d0*/  SHF.L.U32 R12, R7, R12, RZ ;  /* 0x0000000c070c7219 */ /* 0x000fe400000006ff */
[----:B------:R-:W-:Y:S02]  /*17e0*/  SEL R6, R11, RZ, P2 ;  /* 0x000000ff0b067207 */ /* 0x000fe40001000000 */
[----:B------:R-:W-:Y:S02]  /*17f0*/  ISETP.NE.AND P1, PT, R12, RZ, P1 ;  /* 0x000000ff0c00720c */ /* 0x000fe40000f25270 */
[----:B------:R-:W-:Y:S02]  /*1800*/  SHF.R.U32.HI R6, RZ, R6, R7 ;  /* 0x00000006ff067219 */ /* 0x000fe40000011607 */
[----:B------:R-:W-:-:S02]  /*1810*/  PLOP3.LUT P0, PT, P0, P1, PT, 0xf8, 0x8f ;  /* 0x00000000008f781c */ /* 0x000fc40000703f70 */
[----:B------:R-:W-:Y:S02]  /*1820*/  SHF.R.U32.HI R12, RZ, 0x1, R6 ;  /* 0x00000001ff0c7819 */ /* 0x000fe40000011606 */
[----:B------:R-:W-:-:S04]  /*1830*/  SEL R3, RZ, 0x1, !P0 ;  /* 0x00000001ff037807 */ /* 0x000fc80004000000 */
[----:B------:R-:W-:-:S04]  /*1840*/  LOP3.LUT R3, R3, 0x1, R12, 0xf8, !PT ;  /* 0x0000000103037812 */ /* 0x000fc800078ef80c */
[----:B------:R-:W-:-:S05]  /*1850*/  LOP3.LUT R3, R3, R6, RZ, 0xc0, !PT ;  /* 0x0000000603037212 */ /* 0x000fca00078ec0ff */
[----:B------:R-:W-:-:S05]  /*1860*/  IMAD.IADD R3, R12, 0x1, R3 ;  /* 0x000000010c037824 */ /* 0x000fca00078e0203 */
[----:B------:R-:W-:Y:S01]  /*1870*/  LOP3.LUT R0, R3, R0, RZ, 0xfc, !PT ;  /* 0x0000000003007212 */ /* 0x000fe200078efcff */
[----:B------:R-:W-:Y:S06]  /*1880*/  BRA `(.L_x_29) ;  /* 0x0000000000107947 */ /* 0x000fec0003800000 */
.L_x_28:
[----:B------:R-:W-:-:S04]  /*1890*/  LOP3.LUT R0, R0, 0x80000000, RZ, 0xc0, !PT ;  /* 0x8000000000007812 */ /* 0x000fc800078ec0ff */
[----:B------:R-:W-:Y:S01]  /*18a0*/  LOP3.LUT R0, R0, 0x7f800000, RZ, 0xfc, !PT ;  /* 0x7f80000000007812 */ /* 0x000fe200078efcff */
[----:B------:R-:W-:Y:S06]  /*18b0*/  BRA `(.L_x_29) ;  /* 0x0000000000047947 */ /* 0x000fec0003800000 */
.L_x_27:
[----:B------:R-:W-:-:S07]  /*18c0*/  LEA R0, R7, R0, 0x17 ;  /* 0x0000000007007211 */ /* 0x000fce00078eb8ff */
.L_x_29:
[----:B------:R-:W-:Y:S05]  /*18d0*/  BSYNC.RECONVERGENT B2 ;  /* 0x0000000000027941 */ /* 0x000fea0003800200 */
.L_x_26:
[----:B------:R-:W-:Y:S05]  /*18e0*/  BRA `(.L_x_30) ;  /* 0x0000000000207947 */ /* 0x000fea0003800000 */
.L_x_25:
[----:B------:R-:W-:-:S04]  /*18f0*/  LOP3.LUT R0, R12, 0x80000000, R11, 0x48, !PT ;  /* 0x800000000c007812 */ /* 0x000fc800078e480b */
[----:B------:R-:W-:Y:S01]  /*1900*/  LOP3.LUT R0, R0, 0x7f800000, RZ, 0xfc, !PT ;  /* 0x7f80000000007812 */ /* 0x000fe200078efcff */
[----:B------:R-:W-:Y:S06]  /*1910*/  BRA `(.L_x_30) ;  /* 0x0000000000147947 */ /* 0x000fec0003800000 */
.L_x_24:
[----:B------:R-:W-:Y:S01]  /*1920*/  LOP3.LUT R0, R12, 0x80000000, R11, 0x48, !PT ;  /* 0x800000000c007812 */ /* 0x000fe200078e480b */
[----:B------:R-:W-:Y:S06]  /*1930*/  BRA `(.L_x_30) ;  /* 0x00000000000c7947 */ /* 0x000fec0003800000 */
.L_x_23:
[----:B------:R-:W0:Y:S01]  /*1940*/  MUFU.RSQ R0, -QNAN ;  /* 0xffc0000000007908 */ /* 0x000e220000001400 */
[----:B------:R-:W-:Y:S05]  /*1950*/  BRA `(.L_x_30) ;  /* 0x0000000000047947 */ /* 0x000fea0003800000 */
.L_x_22:
[----:B------:R-:W-:-:S07]  /*1960*/  FADD.FTZ R0, R0, R3 ;  /* 0x0000000300007221 */ /* 0x000fce0000010000 */
.L_x_30:
[----:B------:R-:W-:Y:S05]  /*1970*/  BSYNC.RECONVERGENT B1 ;  /* 0x0000000000017941 */ /* 0x000fea0003800200 */
.L_x_20:
[----:B------:R-:W-:-:S04]  /*1980*/  IMAD.MOV.U32 R3, RZ, RZ, 0x0 ;  /* 0x00000000ff037424 */ /* 0x000fc800078e00ff */
[----:B0-----:R-:W-:Y:S05]  /*1990*/  RET.REL.NODEC R2 `(_Z14rmsnorm_kernelIffEvPT_PKS0_S3_if) ;  /* 0xffffffe402987950 */ /* 0x001fea0003c3ffff */
.L_x_31:
[----:B------:R-:W-:-:S00]  /*19a0*/  BRA `(.L_x_31) ;  /* 0xfffffffc00fc7947 */ /* 0x000fc0000383ffff */
[----:B------:R-:W-:-:S00]  /*19b0*/  NOP ;  /* 0x0000000000007918 */ /* 0x000fc00000000000 */
        /* <DEDUP_REMOVED lines=12> */
.L_x_164:


//--------------------- .text._Z14rmsnorm_kernelI13__nv_bfloat16fEvPT_PKS1_S4_if --------------------------
	.section	.text._Z14rmsnorm_kernelI13__nv_bfloat16fEvPT_PKS1_S4_if,"ax",@progbits
	.align	128
        .global         _Z14rmsnorm_kernelI13__nv_bfloat16fEvPT_PKS1_S4_if
        .type           _Z14rmsnorm_kernelI13__nv_bfloat16fEvPT_PKS1_S4_if,@function
        .size           _Z14rmsnorm_kernelI13__nv_bfloat16fEvPT_PKS1_S4_if,(.L_x_165 - _Z14rmsnorm_kernelI13__nv_bfloat16fEvPT_PKS1_S4_if)
        .other          _Z14rmsnorm_kernelI13__nv_bfloat16fEvPT_PKS1_S4_if,@"STO_CUDA_ENTRY STV_DEFAULT"
_Z14rmsnorm_kernelI13__nv_bfloat16fEvPT_PKS1_S4_if:
.text._Z14rmsnorm_kernelI13__nv_bfloat16fEvPT_PKS1_S4_if:
        /* <DEDUP_REMOVED lines=56> */
.L_x_36:
[----:B------:R-:W-:-:S05]  /*0380*/  IMAD.MOV.U32 R9, RZ, RZ, R7 ;  /* 0x000000ffff097224 */ /* 0x000fca00078e0007 */
[----:B------:R0:W2:Y:S01]  /*0390*/  LDG.E.U16.CONSTANT R11, desc[UR6][R8.64] ;  /* 0x00000006080b7981 */ /* 0x0000a2000c1e9500 */
[----:B------:R-:W-:Y:S01]  /*03a0*/  IADD3 R10, PT, PT, R10, 0x1, RZ ;  /* 0x000000010a0a7810 */ /* 0x000fe20007ffe0ff */
[C---:B------:R-:W-:Y:S01]  /*03b0*/  IMAD.WIDE.U32 R6, R12.reuse, 0x2, R8 ;  /* 0x000000020c067825 */ /* 0x040fe200078e0008 */
[----:B------:R-:W-:Y:S02]  /*03c0*/  IADD3 R3, PT, PT, R12, R3, RZ ;  /* 0x000000030c037210 */ /* 0x000fe40007ffe0ff */
[----:B------:R-:W-:Y:S01]  /*03d0*/  ISETP.NE.AND P1, PT, R10, RZ, PT ;  /* 0x000000ff0a00720c */ /* 0x000fe20003f25270 */
[----:B0-----:R-:W-:Y:S02]  /*03e0*/  IMAD.MOV.U32 R8, RZ, RZ, R6 ;  /* 0x000000ffff087224 */ /* 0x001fe400078e0006 */
[----:B--2---:R-:W-:-:S04]  /*03f0*/  IMAD.U32 R11, R11, 0x10000, RZ ;  /* 0x000100000b0b7824 */ /* 0x004fc800078e00ff */
[----:B------:R-:W-:-:S06]  /*0400*/  FFMA R0, R11, R11, R0 ;  /* 0x0000000b0b007223 */ /* 0x000fcc0000000000 */
[----:B------:R-:W-:Y:S05]  /*0410*/  @P1 BRA `(.L_x_36) ;  /* 0xfffffffc00d81947 */ /* 0x000fea000383ffff */
.L_x_35:
[----:B------:R-:W-:Y:S05]  /*0420*/  BSYNC.RECONVERGENT B1 ;  /* 0x0000000000017941 */ /* 0x000fea0003800200 */
.L_x_34:
[----:B------:R-:W-:Y:S05]  /*0430*/  @!P0 BRA `(.L_x_33) ;  /* 0x0000000000588947 */ /* 0x000fea0003800000 */
.L_x_37:
[----:B------:R-:W-:-:S04]  /*0440*/  IMAD.WIDE.U32 R6, R3, 0x2, R4 ;  /* 0x0000000203067825 */ /* 0x000fc800078e0004 */
[----:B------:R-:W-:Y:S02]  /*0450*/  IMAD.IADD R9, R12, 0x1, R3 ;  /* 0x000000010c097824 */ /* 0x000fe400078e0203 */
[----:B------:R-:W2:Y:S02]  /*0460*/  LDG.E.U16.CONSTANT R6, desc[UR6][R6.64] ;  /* 0x0000000606067981 */ /* 0x000ea4000c1e9500 */
[C---:B------:R-:W-:Y:S02]  /*0470*/  IMAD.IADD R11, R9.reuse, 0x1, R12 ;  /* 0x00000001090b7824 */ /* 0x040fe400078e020c */
[----:B------:R-:W-:-:S03]  /*0480*/  IMAD.WIDE.U32 R8, R9, 0x2, R4 ;  /* 0x0000000209087825 */ /* 0x000fc600078e0004 */
[C---:B------:R-:W-:Y:S01]  /*0490*/  IADD3 R21, PT, PT, R11.reuse, R12, RZ ;  /* 0x0000000c0b157210 */ /* 0x040fe20007ffe0ff */
[--C-:B------:R-:W-:Y:S02]  /*04a0*/  IMAD.WIDE.U32 R10, R11, 0x2, R4.reuse ;  /* 0x000000020b0a7825 */ /* 0x100fe400078e0004 */
[----:B------:R-:W3:Y:S02]  /*04b0*/  LDG.E.U16.CONSTANT R8, desc[UR6][R8.64] ;  /* 0x0000000608087981 */ /* 0x000ee4000c1e9500 */
[----:B------:R-:W-:Y:S02]  /*04c0*/  IMAD.WIDE.U32 R16, R21, 0x2, R4 ;  /* 0x0000000215107825 */ /* 0x000fe400078e0004 */
[----:B------:R-:W4:Y:S04]  /*04d0*/  LDG.E.U16.CONSTANT R10, desc[UR6][R10.64] ;  /* 0x000000060a0a7981 */ /* 0x000f28000c1e9500 */
[----:B------:R-:W5:Y:S01]  /*04e0*/  LDG.E.U16.CONSTANT R16, desc[UR6][R16.64] ;  /* 0x0000000610107981 */ /* 0x000f62000c1e9500 */
[----:B--2---:R-:W-:-:S04]  /*04f0*/  IMAD.U32 R3, R6, 0x10000, RZ ;  /* 0x0001000006037824 */ /* 0x004fc800078e00ff */
[----:B------:R-:W-:Y:S01]  /*0500*/  FFMA R0, R3, R3, R0 ;  /* 0x0000000303007223 */ /* 0x000fe20000000000 */
[----:B------:R-:W-:-:S04]  /*0510*/  IADD3 R3, PT, PT, R21, R12, RZ ;  /* 0x0000000c15037210 */ /* 0x000fc80007ffe0ff */
[----:B------:R-:W-:Y:S01]  /*0520*/  ISETP.GE.AND P0, PT, R3, R2, PT ;  /* 0x000000020300720c */ /* 0x000fe20003f06270 */
[----:B---3--:R-:W-:Y:S02]  /*0530*/  IMAD.U32 R15, R8, 0x10000, RZ ;  /* 0x00010000080f7824 */ /* 0x008fe400078e00ff */
[----:B----4-:R-:W-:Y:S02]  /*0540*/  IMAD.U32 R7, R10, 0x10000, RZ ;  /* 0x000100000a077824 */ /* 0x010fe400078e00ff */
[----:B------:R-:W-:Y:S01]  /*0550*/  FFMA R0, R15, R15, R0 ;  /* 0x0000000f0f007223 */ /* 0x000fe20000000000 */
[----:B-----5:R-:W-:-:S03]  /*0560*/  IMAD.U32 R9, R16, 0x10000, RZ ;  /* 0x0001000010097824 */ /* 0x020fc600078e00ff */
[----:B------:R-:W-:-:S04]  /*0570*/  FFMA R0, R7, R7, R0 ;  /* 0x0000000707007223 */ /* 0x000fc80000000000 */
[----:B------:R-:W-:Y:S01]  /*0580*/  FFMA R0, R9, R9, R0 ;  /* 0x0000000909007223 */ /* 0x000fe20000000000 */
[----:B------:R-:W-:Y:S06]  /*0590*/  @!P0 BRA `(.L_x_37) ;  /* 0xfffffffc00a88947 */ /* 0x000fec000383ffff */
.L_x_33:
[----:B------:R-:W-:Y:S05]  /*05a0*/  BSYNC.RECONVERGENT B0 ;  /* 0x0000000000007941 */ /* 0x000fea0003800200 */
.L_x_32:
[----:B------:R-:W0:Y:S01]  /*05b0*/  SHFL.BFLY PT, R3, R0, 0x10, 0x1f ;  /* 0x0e001f0000037f89 */ /* 0x000e2200000e0000 */
[----:B------:R-:W-:Y:S02]  /*05c0*/  LOP3.LUT P0, RZ, R19, 0x1f, RZ, 0xc0, !PT ;  /* 0x0000001f13ff7812 */ /* 0x000fe4000780c0ff */
[----:B----4-:R-:W-:-:S04]  /*05d0*/  IADD3 R9, PT, PT, R12, 0x1f, RZ ;  /* 0x0000001f0c097810 */ /* 0x010fc80007ffe0ff */
        /* <DEDUP_REMOVED lines=15> */
[----:B------:R-:W-:-:S05]  /*06d0*/  @!P1 VIADD R6, R6, 0x10 ;  /* 0x0000001006069836 */ /* 0x000fca0000000000 */
[----:B0-----:R-:W-:-:S05]  /*06e0*/  @!P1 LEA R6, R11, R6, 0x18 ;  /* 0x000000060b069211 */ /* 0x001fca00078ec0ff */
[----:B------:R-:W-:Y:S02]  /*06f0*/  @!P1 IMAD R6, R19, 0x4, R6 ;  /* 0x0000000413069824 */ /* 0x000fe400078e0206 */
[----:B-1----:R-:W-:-:S05]  /*0700*/  FADD R8, R7, R8 ;  /* 0x0000000807087221 */ /* 0x002fca0000000000 */
[----:B------:R-:W0:Y:S02]  /*0710*/  SHFL.BFLY PT, R3, R8, 0x1, 0x1f ;  /* 0x0c201f0008037f89 */ /* 0x000e2400000e0000 */
[----:B0-----:R-:W-:Y:S01]  /*0720*/  FADD R7, R8, R3 ;  /* 0x0000000308077221 */ /* 0x001fe20000000000 */
[----:B------:R-:W-:-:S04]  /*0730*/  HFMA2 R3, -RZ, RZ, 0, 0 ;  /* 0x00000000ff037431 */ /* 0x000fc800000001ff */
        /* <DEDUP_REMOVED lines=16> */
.L_x_51:
        /* <DEDUP_REMOVED lines=14> */
[----:B0-----:R-:W-:Y:S05]  /*0920*/  CALL.REL.NOINC `($__internal_1_$__cuda_sm3x_div_rn_noftz_f32_slowpath) ;  /* 0x0000000800d07944 */ /* 0x001fea0003c00000 */
[----:B------:R-:W-:-:S07]  /*0930*/  IMAD.MOV.U32 R2, RZ, RZ, R0 ;  /* 0x000000ffff027224 */ /* 0x000fce00078e0000 */
.L_x_41:
[----:B------:R-:W-:Y:S05]  /*0940*/  BSYNC.RECONVERGENT B0 ;  /* 0x0000000000007941 */ /* 0x000fea0003800200 */
.L_x_40:
        /* <DEDUP_REMOVED lines=10> */
.L_x_38:
[----:B------:R-:W3:Y:S01]  /*09f0*/  LDC R15, c[0x0][0x398] ;  /* 0x0000e600ff0f7b82 */ /* 0x000ee20000000800 */
[----:B------:R-:W-:Y:S07]  /*0a00*/  WARPSYNC.ALL ;  /* 0x0000000000007948 */ /* 0x000fee0003800000 */
[----:B------:R-:W-:Y:S01]  /*0a10*/  BAR.SYNC.DEFER_BLOCKING 0x0 ;  /* 0x0000000000007b1d */ /* 0x000fe20000010000 */
[----:B---3--:R-:W-:-:S13]  /*0a20*/  ISETP.GE.AND P0, PT, R19, R15, PT ;  /* 0x0000000f1300720c */ /* 0x008fda0003f06270 */
[----:B------:R-:W-:Y:S05]  /*0a30*/  @P0 EXIT ;  /* 0x000000000000094d */ /* 0x000fea0003800000 */
[----:B------:R-:W3:Y:S01]  /*0a40*/  I2F.U32.RP R6, R12 ;  /* 0x0000000c00067306 */ /* 0x000ee20000209000 */
[----:B--2---:R-:W-:Y:S01]  /*0a50*/  IMAD.IADD R0, R19, 0x1, R12 ;  /* 0x0000000113007824 */ /* 0x004fe200078e020c */
[----:B------:R-:W-:Y:S01]  /*0a60*/  ISETP.NE.U32.AND P2, PT, R12, RZ, PT ;  /* 0x000000ff0c00720c */ /* 0x000fe20003f45070 */
[----:B------:R-:W2:Y:S01]  /*0a70*/  S2UR UR5, SR_CgaCtaId ;  /* 0x00000000000579c3 */ /* 0x000ea20000008800 */
[----:B------:R-:W-:Y:S01]  /*0a80*/  UMOV UR4, 0x400 ;  /* 0x0000040000047882 */ /* 0x000fe20000000000 */
[----:B------:R-:W4:Y:S01]  /*0a90*/  LDCU.64 UR8, c[0x0][0x390] ;  /* 0x00007200ff0877ac */ /* 0x000f220008000a00 */
[CC--:B------:R-:W-:Y:S01]  /*0aa0*/  ISETP.GE.U32.AND P0, PT, R0.reuse, R15.reuse, PT ;  /* 0x0000000f0000720c */ /* 0x0c0fe20003f06070 */
[----:B------:R-:W-:Y:S01]  /*0ab0*/  BSSY.RECONVERGENT B0, `(.L_x_42) ;  /* 0x0000035000007945 */ /* 0x000fe20003800200 */
[----:B------:R-:W-:Y:S02]  /*0ac0*/  VIMNMX.U32 R7, PT, PT, R0, R15, !PT ;  /* 0x0000000f00077248 */ /* 0x000fe40007fe0000 */
[----:B------:R-:W-:-:S04]  /*0ad0*/  SEL R16, RZ, 0x1, P0 ;  /* 0x00000001ff107807 */ /* 0x000fc80000000000 */
[----:B------:R-:W-:Y:S01]  /*0ae0*/  IADD3 R7, PT, PT, R7, -R0, -R16 ;  /* 0x8000000007077210 */ /* 0x000fe20007ffe810 */
[----:B---3--:R-:W3:Y:S01]  /*0af0*/  MUFU.RCP R6, R6 ;  /* 0x0000000600067308 */ /* 0x008ee20000001000 */
[----:B--2---:R-:W-:Y:S01]  /*0b00*/  ULEA UR4, UR5, UR4, 0x18 ;  /* 0x0000000405047291 */ /* 0x004fe2000f8ec0ff */
[----:B---3--:R-:W-:-:S06]  /*0b10*/  IADD3 R2, PT, PT, R6, 0xffffffe, RZ ;  /* 0x0ffffffe06027810 */ /* 0x008fcc0007ffe0ff */
[----:B-1----:R1:W0:Y:S02]  /*0b20*/  F2I.FTZ.U32.TRUNC.NTZ R3, R2 ;  /* 0x0000000200037305 */ /* 0x002224000021f000 */
[----:B-1----:R-:W-:Y:S01]  /*0b30*/  MOV R2, RZ ;  /* 0x000000ff00027202 */ /* 0x002fe20000000f00 */
[----:B0-----:R-:W-:-:S04]  /*0b40*/  IMAD.MOV R9, RZ, RZ, -R3 ;  /* 0x000000ffff097224 */ /* 0x001fc800078e0a03 */
        /* <DEDUP_REMOVED lines=8> */
[----:B------:R-:W-:Y:S01]  /*0bd0*/  @P0 IMAD.IADD R7, R7, 0x1, -R12 ;  /* 0x0000000107070824 */ /* 0x000fe200078e0a0c */
[----:B------:R-:W-:-:S04]  /*0be0*/  @P0 IADD3 R9, PT, PT, R9, 0x1, RZ ;  /* 0x0000000109090810 */ /* 0x000fc80007ffe0ff */
[----:B------:R-:W-:-:S13]  /*0bf0*/  ISETP.GE.U32.AND P1, PT, R7, R12, PT ;  /* 0x0000000c0700720c */ /* 0x000fda0003f26070 */
[----:B------:R-:W-:Y:S01]  /*0c00*/  @P1 VIADD R9, R9, 0x1 ;  /* 0x0000000109091836 */ /* 0x000fe20000000000 */
[----:B------:R-:W-:-:S05]  /*0c10*/  @!P2 LOP3.LUT R9, RZ, R12, RZ, 0x33, !PT ;  /* 0x0000000cff09a212 */ /* 0x000fca00078e33ff */
[----:B------:R-:W-:-:S05]  /*0c20*/  IMAD.IADD R16, R16, 0x1, R9 ;  /* 0x0000000110107824 */ /* 0x000fca00078e0209 */
[----:B------:R-:W-:-:S04]  /*0c30*/  LOP3.LUT R6, R16, 0x3, RZ, 0xc0, !PT ;  /* 0x0000000310067812 */ /* 0x000fc800078ec0ff */
[----:B------:R-:W-:-:S13]  /*0c40*/  ISETP.NE.AND P0, PT, R6, 0x3, PT ;  /* 0x000000030600780c */ /* 0x000fda0003f05270 */
[----:B01--4-:R-:W-:Y:S05]  /*0c50*/  @!P0 BRA `(.L_x_43) ;  /* 0x0000000000688947 */ /* 0x013fea0003800000 */
[----:B------:R-:W0:Y:S01]  /*0c60*/  LDCU.64 UR4, c[0x0][0x380] ;  /* 0x00007000ff0477ac */ /* 0x000e220008000a00 */
[----:B------:R-:W-:-:S04]  /*0c70*/  IADD3 R6, PT, PT, R16, 0x1, RZ ;  /* 0x0000000110067810 */ /* 0x000fc80007ffe0ff */
[----:B------:R-:W-:Y:S01]  /*0c80*/  LOP3.LUT R18, R6, 0x3, RZ, 0xc0, !PT ;  /* 0x0000000306127812 */ /* 0x000fe200078ec0ff */
[----:B------:R-:W-:-:S04]  /*0c90*/  IMAD.WIDE.U32 R6, R19, 0x2, RZ ;  /* 0x0000000213067825 */ /* 0x000fc800078e00ff */
[----:B------:R-:W-:Y:S02]  /*0ca0*/  IMAD R19, R18, R12, R19 ;  /* 0x0000000c12137224 */ /* 0x000fe400078e0213 */
[----:B------:R-:W-:Y:S01]  /*0cb0*/  IMAD.MOV R18, RZ, RZ, -R18 ;  /* 0x000000ffff127224 */ /* 0x000fe200078e0a12 */
[----:B0-----:R-:W-:-:S04]  /*0cc0*/  LEA R17, P0, R13, UR4, 0x1 ;  /* 0x000000040d117c11 */ /* 0x001fc8000f8008ff */
[----:B------:R-:W-:-:S09]  /*0cd0*/  LEA.HI.X R21, R13, UR5, R14, 0x1, P0 ;  /* 0x000000050d157c11 */ /* 0x000fd200080f0c0e */
.L_x_44:
[----:B------:R-:W-:Y:S02]  /*0ce0*/  IADD3 R8, P0, PT, R4, R6, RZ ;  /* 0x0000000604087210 */ /* 0x000fe40007f1e0ff */
[----:B------:R-:W-:-:S03]  /*0cf0*/  IADD3 R10, P1, PT, R6, UR8, RZ ;  /* 0x00000008060a7c10 */ /* 0x000fc6000ff3e0ff */
[----:B------:R-:W-:Y:S01]  /*0d00*/  IMAD.X R9, R5, 0x1, R7, P0 ;  /* 0x0000000105097824 */ /* 0x000fe200000e0607 */
[----:B------:R-:W-:-:S04]  /*0d10*/  IADD3.X R11, PT, PT, R7, UR9, RZ, P1, !PT ;  /* 0x00000009070b7c10 */ /* 0x000fc80008ffe4ff */
[----:B------:R-:W2:Y:S04]  /*0d20*/  LDG.E.U16.CONSTANT R8, desc[UR6][R8.64] ;  /* 0x0000000608087981 */ /* 0x000ea8000c1e9500 */
[----:B------:R-:W3:Y:S01]  /*0d30*/  LDG.E.U16.CONSTANT R10, desc[UR6][R10.64] ;  /* 0x000000060a0a7981 */ /* 0x000ee2000c1e9500 */
[----:B0-----:R-:W-:Y:S02]  /*0d40*/  IADD3 R22, P0, PT, R6, R17, RZ ;  /* 0x0000001106167210 */ /* 0x001fe40007f1e0ff */
[----:B------:R-:W-:Y:S02]  /*0d50*/  IADD3 R18, PT, PT, R18, 0x1, RZ ;  /* 0x0000000112127810 */ /* 0x000fe40007ffe0ff */
[----:B--2---:R-:W-:Y:S01]  /*0d60*/  SHF.L.U32 R23, R8, 0x10, RZ ;  /* 0x0000001008177819 */ /* 0x004fe200000006ff */
[----:B---3--:R-:W-:-:S04]  /*0d70*/  IMAD.U32 R20, R10, 0x10000, RZ ;  /* 0x000100000a147824 */ /* 0x008fc800078e00ff */
[----:B------:R-:W-:-:S04]  /*0d80*/  FMUL R23, R0, R23 ;  /* 0x0000001700177220 */ /* 0x000fc80000400000 */
[----:B------:R-:W-:Y:S01]  /*0d90*/  FMUL R20, R20, R23 ;  /* 0x0000001714147220 */ /* 0x000fe20000400000 */
[----:B------:R-:W-:Y:S01]  /*0da0*/  IMAD.X R23, R7, 0x1, R21, P0 ;  /* 0x0000000107177824 */ /* 0x000fe200000e0615 */
[----:B------:R-:W-:Y:S01]  /*0db0*/  ISETP.NE.AND P0, PT, R18, RZ, PT ;  /* 0x000000ff1200720c */ /* 0x000fe20003f05270 */
[----:B------:R-:W-:Y:S02]  /*0dc0*/  IMAD.WIDE.U32 R6, R12, 0x2, R6 ;  /* 0x000000020c067825 */ /* 0x000fe400078e0006 */
[----:B------:R-:W-:-:S05]  /*0dd0*/  F2FP.BF16.F32.PACK_AB R20, RZ, R20 ;  /* 0x00000014ff14723e */ /* 0x000fca00000010ff */
[----:B------:R0:W-:Y:S05]  /*0de0*/  STG.E.U16 desc[UR6][R22.64], R20 ;  /* 0x0000001416007986 */ /* 0x0001ea000c101506 */
[----:B------:R-:W-:Y:S05]  /*0df0*/  @P0 BRA `(.L_x_44) ;  /* 0xfffffffc00b80947 */ /* 0x000fea000383ffff */
.L_x_43:
[----:B------:R-:W-:Y:S05]  /*0e00*/  BSYNC.RECONVERGENT B0 ;  /* 0x0000000000007941 */ /* 0x000fea0003800200 */
.L_x_42:
[----:B------:R-:W-:Y:S01]  /*0e10*/  ISETP.GE.U32.AND P0, PT, R16, 0x3, PT ;  /* 0x000000031000780c */ /* 0x000fe20003f06070 */
[----:B------:R-:W1:-:S12]  /*0e20*/  LDCU.64 UR4, c[0x0][0x380] ;  /* 0x00007000ff0477ac */ /* 0x000e580008000a00 */
[----:B-1----:R-:W-:Y:S05]  /*0e30*/  @!P0 EXIT ;  /* 0x000000000000894d */ /* 0x002fea0003800000 */
.L_x_45:
[----:B------:R-:W-:Y:S02]  /*0e40*/  IMAD.IADD R29, R12, 0x1, R19 ;  /* 0x000000010c1d7824 */ /* 0x000fe400078e0213 */
[----:B0-----:R-:W-:-:S04]  /*0e50*/  IMAD.WIDE.U32 R22, R19, 0x2, R4 ;  /* 0x0000000213167825 */ /* 0x001fc800078e0004 */
[----:B------:R-:W-:Y:S01]  /*0e60*/  IMAD.IADD R17, R29, 0x1, R12 ;  /* 0x000000011d117824 */ /* 0x000fe200078e020c */
[----:B------:R-:W2:Y:S01]  /*0e70*/  LDG.E.U16.CONSTANT R16, desc[UR6][R22.64] ;  /* 0x0000000616107981 */ /* 0x000ea2000c1e9500 */
[----:B------:R-:W-:-:S03]  /*0e80*/  IMAD.WIDE.U32 R6, R19, 0x2, R2 ;  /* 0x0000000213067825 */ /* 0x000fc600078e0002 */
[----:B------:R-:W-:Y:S01]  /*0e90*/  IADD3 R27, PT, PT, R17, R12, RZ ;  /* 0x0000000c111b7210 */ /* 0x000fe20007ffe0ff */
[--C-:B------:R-:W-:Y:S01]  /*0ea0*/  IMAD.WIDE.U32 R24, R29, 0x2, R4.reuse ;  /* 0x000000021d187825 */ /* 0x100fe200078e0004 */
[----:B------:R0:W3:Y:S03]  /*0eb0*/  LDG.E.U16.CONSTANT R18, desc[UR6][R6.64] ;  /* 0x0000000606127981 */ /* 0x0000e6000c1e9500 */
[--C-:B------:R-:W-:Y:S02]  /*0ec0*/  IMAD.WIDE.U32 R8, R17, 0x2, R4.reuse ;  /* 0x0000000211087825 */ /* 0x100fe400078e0004 */
[----:B------:R-:W4:Y:S02]  /*0ed0*/  LDG.E.U16.CONSTANT R24, desc[UR6][R24.64] ;  /* 0x0000000618187981 */ /* 0x000f24000c1e9500 */
[----:B------:R-:W-:Y:S02]  /*0ee0*/  IMAD.WIDE.U32 R20, R27, 0x2, R4 ;  /* 0x000000021b147825 */ /* 0x000fe400078e0004 */
[----:B------:R-:W5:Y:S02]  /*0ef0*/  LDG.E.U16.CONSTANT R26, desc[UR6][R8.64] ;  /* 0x00000006081a7981 */ /* 0x000f64000c1e9500 */
[----:B0-----:R-:W-:-:S02]  /*0f00*/  IMAD.WIDE.U32 R6, R29, 0x2, R2 ;  /* 0x000000021d067825 */ /* 0x001fc400078e0002 */
[----:B------:R-:W5:Y:S02]  /*0f10*/  LDG.E.U16.CONSTANT R20, desc[UR6][R20.64] ;  /* 0x0000000614147981 */ /* 0x000f64000c1e9500 */
[--C-:B------:R-:W-:Y:S02]  /*0f20*/  IMAD.WIDE.U32 R10, R17, 0x2, R2.reuse ;  /* 0x00000002110a7825 */ /* 0x100fe400078e0002 */
[----:B------:R0:W5:Y:S02]  /*0f30*/  LDG.E.U16.CONSTANT R28, desc[UR6][R6.64] ;  /* 0x00000006061c7981 */ /* 0x000164000c1e9500 */
[----:B------:R-:W-:Y:S02]  /*0f40*/  IMAD.WIDE.U32 R22, R27, 0x2, R2 ;  /* 0x000000021b167825 */ /* 0x000fe400078e0002 */
[----:B------:R-:W5:Y:S04]  /*0f50*/  LDG.E.U16.CONSTANT R10, desc[UR6][R10.64] ;  /* 0x000000060a0a7981 */ /* 0x000f68000c1e9500 */
[----:B------:R1:W5:Y:S01]  /*0f60*/  LDG.E.U16.CONSTANT R22, desc[UR6][R22.64] ;  /* 0x0000000616167981 */ /* 0x000362000c1e9500 */
[----:B------:R-:W-:-:S02]  /*0f70*/  IADD3 R29, P1, PT, R13, R29, RZ ;  /* 0x0000001d0d1d7210 */ /* 0x000fc40007f3e0ff */
[----:B0-----:R-:W-:-:S03]  /*0f80*/  IADD3 R7, P0, PT, R13, R19, RZ ;  /* 0x000000130d077210 */ /* 0x001fc60007f1e0ff */
[--C-:B------:R-:W-:Y:S02]  /*0f90*/  IMAD.X R19, RZ, RZ, R14.reuse, P1 ;  /* 0x000000ffff137224 */ /* 0x100fe400008e060e */
[----:B------:R-:W-:Y:S01]  /*0fa0*/  IMAD.X R25, RZ, RZ, R14, P0 ;  /* 0x000000ffff197224 */ /* 0x000fe200000e060e */
[----:B------:R-:W-:Y:S02]  /*0fb0*/  LEA R8, P0, R7, UR4, 0x1 ;  /* 0x0000000407087c11 */ /* 0x000fe4000f8008ff */
[----:B------:R-:W-:Y:S02]  /*0fc0*/  LEA R6, P1, R29, UR4, 0x1 ;  /* 0x000000041d067c11 */ /* 0x000fe4000f8208ff */
[----:B------:R-:W-:Y:S02]  /*0fd0*/  LEA.HI.X R9, R7, UR5, R25, 0x1, P0 ;  /* 0x0000000507097c11 */ /* 0x000fe400080f0c19 */
[----:B------:R-:W-:Y:S02]  /*0fe0*/  LEA.HI.X R7, R29, UR5, R19, 0x1, P1 ;  /* 0x000000051d077c11 */ /* 0x000fe400088f0c13 */
[----:B------:R-:W-:-:S02]  /*0ff0*/  IADD3 R17, P0, PT, R13, R17, RZ ;  /* 0x000000110d117210 */ /* 0x000fc40007f1e0ff */
[----:B-1----:R-:W-:Y:S02]  /*1000*/  IADD3 R23, P1, PT, R13, R27, RZ ;  /* 0x0000001b0d177210 */ /* 0x002fe40007f3e0ff */
[----:B--2---:R-:W-:-:S05]  /*1010*/  SHF.L.U32 R11, R16, 0x10, RZ ;  /* 0x00000010100b7819 */ /* 0x004fca00000006ff */
[----:B------:R-:W-:Y:S01]  /*1020*/  FMUL R11, R0, R11 ;  /* 0x0000000b000b7220 */ /* 0x000fe20000400000 */
[----:B---3--:R-:W-:Y:S02]  /*1030*/  IMAD.U32 R18, R18, 0x10000, RZ ;  /* 0x0001000012127824 */ /* 0x008fe400078e00ff */
[----:B----4-:R-:W-:Y:S02]  /*1040*/  IMAD.U32 R19, R24, 0x10000, RZ ;  /* 0x0001000018137824 */ /* 0x010fe400078e00ff */
[----:B------:R-:W-:Y:S01]  /*1050*/  FMUL R18, R18, R11 ;  /* 0x0000000b12127220 */ /* 0x000fe20000400000 */
[----:B-----5:R-:W-:Y:S01]  /*1060*/  SHF.L.U32 R21, R26, 0x10, RZ ;  /* 0x000000101a157819 */ /* 0x020fe200000006ff */
[----:B------:R-:W-:Y:S01]  /*1070*/  FMUL R19, R0, R19 ;  /* 0x0000001300137220 */ /* 0x000fe20000400000 */
[----:B------:R-:W-:-:S03]  /*1080*/  SHF.L.U32 R11, R20, 0x10, RZ ;  /* 0x00000010140b7819 */ /* 0x000fc600000006ff */
[----:B------:R-:W-:Y:S01]  /*1090*/  FMUL R21, R0, R21 ;  /* 0x0000001500157220 */ /* 0x000fe20000400000 */
[----:B------:R-:W-:Y:S02]  /*10a0*/  IMAD.U32 R28, R28, 0x10000, RZ ;  /* 0x000100001c1c7824 */ /* 0x000fe400078e00ff */
[----:B------:R-:W-:Y:S02]  /*10b0*/  IMAD.U32 R10, R10, 0x10000, RZ ;  /* 0x000100000a0a7824 */ /* 0x000fe400078e00ff */
[----:B------:R-:W-:Y:S01]  /*10c0*/  FMUL R19, R28, R19 ;  /* 0x000000131c137220 */ /* 0x000fe20000400000 */
[--C-:B------:R-:W-:Y:S02]  /*10d0*/  IMAD.X R24, RZ, RZ, R14.reuse, P0 ;  /* 0x000000ffff187224 */ /* 0x100fe400000e060e */
[----:B------:R-:W-:Y:S01]  /*10e0*/  FMUL R25, R0, R11 ;  /* 0x0000000b00197220 */ /* 0x000fe20000400000 */
[----:B------:R-:W-:Y:S01]  /*10f0*/  SHF.L.U32 R22, R22, 0x10, RZ ;  /* 0x0000001016167819 */ /* 0x000fe200000006ff */
[----:B------:R-:W-:Y:S01]  /*1100*/  FMUL R21, R10, R21 ;  /* 0x000000150a157220 */ /* 0x000fe20000400000 */
[----:B------:R-:W-:Y:S01]  /*1110*/  LEA R10, P0, R17, UR4, 0x1 ;  /* 0x00000004110a7c11 */ /* 0x000fe2000f8008ff */
[----:B------:R-:W-:Y:S01]  /*1120*/  IMAD.X R20, RZ, RZ, R14, P1 ;  /* 0x000000ffff147224 */ /* 0x000fe200008e060e */
[----:B------:R-:W-:Y:S01]  /*1130*/  LEA R16, P1, R23, UR4, 0x1 ;  /* 0x0000000417107c11 */ /* 0x000fe2000f8208ff */
[----:B------:R-:W-:Y:S01]  /*1140*/  FMUL R22, R22, R25 ;  /* 0x0000001916167220 */ /* 0x000fe20000400000 */
[----:B------:R-:W-:-:S02]  /*1150*/  F2FP.BF16.F32.PACK_AB R19, RZ, R19 ;  /* 0x00000013ff13723e */ /* 0x000fc400000010ff */
[----:B------:R-:W-:Y:S02]  /*1160*/  LEA.HI.X R11, R17, UR5, R24, 0x1, P0 ;  /* 0x00000005110b7c11 */ /* 0x000fe400080f0c18 */
[----:B------:R-:W-:Y:S02]  /*1170*/  F2FP.BF16.F32.PACK_AB R18, RZ, R18 ;  /* 0x00000012ff12723e */ /* 0x000fe400000010ff */
[--C-:B------:R-:W-:Y:S02]  /*1180*/  LEA.HI.X R17, R23, UR5, R20.reuse, 0x1, P1 ;  /* 0x0000000517117c11 */ /* 0x100fe400088f0c14 */
[----:B------:R-:W-:Y:S02]  /*1190*/  PRMT R20, R19, 0x7610, R20 ;  /* 0x0000761013147816 */ /* 0x000fe40000000014 */
[----:B------:R-:W-:Y:S02]  /*11a0*/  F2FP.BF16.F32.PACK_AB R21, RZ, R21 ;  /* 0x00000015ff15723e */ /* 0x000fe400000010ff */
[----:B------:R-:W-:Y:S01]  /*11b0*/  F2FP.BF16.F32.PACK_AB R22, RZ, R22 ;  /* 0x00000016ff16723e */ /* 0x000fe200000010ff */
[----:B------:R1:W-:Y:S01]  /*11c0*/  STG.E.U16 desc[UR6][R8.64], R18 ;  /* 0x0000001208007986 */ /* 0x0003e2000c101506 */
[----:B------:R-:W-:-:S03]  /*11d0*/  IMAD.IADD R19, R27, 0x1, R12 ;  /* 0x000000011b137824 */ /* 0x000fc600078e020c */
[----:B------:R1:W-:Y:S04]  /*11e0*/  STG.E.U16 desc[UR6][R6.64], R20 ;  /* 0x0000001406007986 */ /* 0x0003e8000c101506 */
[----:B------:R1:W-:Y:S04]  /*11f0*/  STG.E.U16 desc[UR6][R10.64], R21 ;  /* 0x000000150a007986 */ /* 0x0003e8000c101506 */
[----:B------:R1:W-:Y:S01]  /*1200*/  STG.E.U16 desc[UR6][R16.64], R22 ;  /* 0x0000001610007986 */ /* 0x0003e2000c101506 */
[----:B------:R-:W-:-:S13]  /*1210*/  ISETP.GE.AND P0, PT, R19, R15, PT ;  /* 0x0000000f1300720c */ /* 0x000fda0003f06270 */
[----:B-1----:R-:W-:Y:S05]  /*1220*/  @!P0 BRA `(.L_x_45) ;  /* 0xfffffffc00048947 */ /* 0x002fea000383ffff */
[----:B------:R-:W-:Y:S05]  /*1230*/  EXIT ;  /* 0x000000000000794d */ /* 0x000fea0003800000 */
.L_x_39:
[----:B------:R-:W-:Y:S02]  /*1240*/  HFMA2 R16, -RZ, RZ, 0, 1.847743988037109375e-06 ;  /* 0x0000001fff107431 */ /* 0x000fe400000001ff */
[----:B------:R-:W-:Y:S02]  /*1250*/  IMAD.MOV.U32 R11, RZ, RZ, 0x10 ;  /* 0x00000010ff0b7424 */ /* 0x000fe400078e00ff */
[----:B------:R-:W-:-:S07]  /*1260*/  IMAD.MOV.U32 R10, RZ, RZ, -0x1 ;  /* 0xffffffffff0a7424 */ /* 0x000fce00078e00ff */
[----:B-1----:R-:W-:Y:S05]  /*1270*/  WARPSYNC.COLLECTIVE R10, `(.L_x_46) ;  /* 0x000000000a087348 */ /* 0x002fea0003c00000 */
[----:B-1----:R0:W1:Y:S02]  /*1280*/  SHFL.BFLY P0, R8, R3, R11, R16 ;  /* 0x0c00000b03087389 */ /* 0x0020640000000010 */
[----:B01----:R-:W-:Y:S05]  /*1290*/  ENDCOLLECTIVE ;  /* 0x000000000000791b */ /* 0x003fea0003800000 */
.L_x_46:
[----:B------:R-:W-:Y:S02]  /*12a0*/  IMAD.MOV.U32 R11, RZ, RZ, 0x8 ;  /* 0x00000008ff0b7424 */ /* 0x000fe400078e00ff */
[----:B------:R-:W-:-:S04]  /*12b0*/  IMAD.MOV.U32 R0, RZ, RZ, R8 ;  /* 0x000000ffff007224 */ /* 0x000fc800078e0008 */
[----:B------:R-:W-:-:S05]  /*12c0*/  FADD R0, R0, R3 ;  /* 0x0000000300007221 */ /* 0x000fca0000000000 */
[----:B------:R-:W-:-:S07]  /*12d0*/  MOV R3, R0 ;  /* 0x0000000000037202 */ /* 0x000fce0000000f00 */
[----:B------:R-:W-:Y:S05]  /*12e0*/  WARPSYNC.COLLECTIVE R10, `(.L_x_47) ;  /* 0x000000000a087348 */ /* 0x000fea0003c00000 */
[----:B------:R0:W1:Y:S02]  /*12f0*/  SHFL.BFLY P0, R8, R3, R11, R16 ;  /* 0x0c00000b03087389 */ /* 0x0000640000000010 */
[----:B01----:R-:W-:Y:S05]  /*1300*/  ENDCOLLECTIVE ;  /* 0x000000000000791b */ /* 0x003fea0003800000 */
.L_x_47:
[----:B------:R-:W-:Y:S02]  /*1310*/  IMAD.MOV.U32 R11, RZ, RZ, 0x4 ;  /* 0x00000004ff0b7424 */ /* 0x000fe400078e00ff */
[----:B------:R-:W-:-:S04]  /*1320*/  IMAD.MOV.U32 R7, RZ, RZ, R8 ;  /* 0x000000ffff077224 */ /* 0x000fc800078e0008 */
[----:B------:R-:W-:-:S05]  /*1330*/  FADD R7, R0, R7 ;  /* 0x0000000700077221 */ /* 0x000fca0000000000 */
[----:B------:R-:W-:-:S07]  /*1340*/  MOV R3, R7 ;  /* 0x0000000700037202 */ /* 0x000fce0000000f00 */
[----:B------:R-:W-:Y:S05]  /*1350*/  WARPSYNC.COLLECTIVE R10, `(.L_x_48) ;  /* 0x000000000a087348 */ /* 0x000fea0003c00000 */
[----:B------:R0:W1:Y:S02]  /*1360*/  SHFL.BFLY P0, R8, R3, R11, R16 ;  /* 0x0c00000b03087389 */ /* 0x0000640000000010 */
[----:B01----:R-:W-:Y:S05]  /*1370*/  ENDCOLLECTIVE ;  /* 0x000000000000791b */ /* 0x003fea0003800000 */
.L_x_48:
[----:B------:R-:W-:Y:S02]  /*1380*/  IMAD.MOV.U32 R11, RZ, RZ, 0x2 ;  /* 0x00000002ff0b7424 */ /* 0x000fe400078e00ff */
[----:B------:R-:W-:-:S04]  /*1390*/  IMAD.MOV.U32 R6, RZ, RZ, R8 ;  /* 0x000000ffff067224 */ /* 0x000fc800078e0008 */
[----:B------:R-:W-:-:S05]  /*13a0*/  FADD R6, R7, R6 ;  /* 0x0000000607067221 */ /* 0x000fca0000000000 */
[----:B------:R-:W-:-:S07]  /*13b0*/  MOV R3, R6 ;  /* 0x0000000600037202 */ /* 0x000fce0000000f00 */
[----:B------:R-:W-:Y:S05]  /*13c0*/  WARPSYNC.COLLECTIVE R10, `(.L_x_49) ;  /* 0x000000000a087348 */ /* 0x000fea0003c00000 */
[----:B------:R0:W1:Y:S02]  /*13d0*/  SHFL.BFLY P0, R8, R3, R11, R16 ;  /* 0x0c00000b03087389 */ /* 0x0000640000000010 */
[----:B01----:R-:W-:Y:S05]  /*13e0*/  ENDCOLLECTIVE ;  /* 0x000000000000791b */ /* 0x003fea0003800000 */
.L_x_49:
[----:B------:R-:W-:Y:S02]  /*13f0*/  IMAD.MOV.U32 R11, RZ, RZ, 0x1 ;  /* 0x00000001ff0b7424 */ /* 0x000fe400078e00ff */
[----:B------:R-:W-:-:S04]  /*1400*/  IMAD.MOV.U32 R9, RZ, RZ, R8 ;  /* 0x000000ffff097224 */ /* 0x000fc800078e0008 */
[----:B------:R-:W-:-:S05]  /*1410*/  FADD R9, R6, R9 ;  /* 0x0000000906097221 */ /* 0x000fca0000000000 */
[----:B------:R-:W-:-:S07]  /*1420*/  MOV R3, R9 ;  /* 0x0000000900037202 */ /* 0x000fce0000000f00 */
[----:B------:R-:W-:Y:S05]  /*1430*/  WARPSYNC.COLLECTIVE R10, `(.L_x_50) ;  /* 0x000000000a087348 */ /* 0x000fea0003c00000 */
[----:B------:R0:W1:Y:S02]  /*1440*/  SHFL.BFLY P0, R8, R3, R11, R16 ;  /* 0x0c00000b03087389 */ /* 0x0000640000000010 */
[----:B01----:R-:W-:Y:S05]  /*1450*/  ENDCOLLECTIVE ;  /* 0x000000000000791b */ /* 0x003fea0003800000 */
.L_x_50:
[----:B------:R-:W-:Y:S05]  /*1460*/  BRA `(.L_x_51) ;  /* 0xfffffff000f47947 */ /* 0x000fea000383ffff */
        .weak           $__internal_1_$__cuda_sm3x_div_rn_noftz_f32_slowpath
        .type           $__internal_1_$__cuda_sm3x_div_rn_noftz_f32_slowpath,@function
        .size           $__internal_1_$__cuda_sm3x_div_rn_noftz_f32_slowpath,(.L_x_165 - $__internal_1_$__cuda_sm3x_div_rn_noftz_f32_slowpath)
$__internal_1_$__cuda_sm3x_div_rn_noftz_f32_slowpath:
        /* <DEDUP_REMOVED lines=36> */
.L_x_53:
[----:B------:R-:W-:Y:S01]  /*16b0*/  LEA R0, R7, 0xc0800000, 0x17 ;  /* 0xc080000007007811 */ /* 0x000fe200078eb8ff */
[----:B------:R-:W-:Y:S01]  /*16c0*/  VIADD R3, R15, 0xffffff81 ;  /* 0xffffff810f037836 */ /* 0x000fe20000000000 */
[----:B------:R-:W-:Y:S03]  /*16d0*/  BSSY.RECONVERGENT B2, `(.L_x_58) ;  /* 0x0000035000027945 */ /* 0x000fe60003800200 */
[----:B------:R-:W-:Y:S01]  /*16e0*/  IMAD.IADD R9, R9, 0x1, -R0 ;  /* 0x0000000109097824 */ /* 0x000fe200078e0a00 */
[C---:B------:R-:W-:Y:S01]  /*16f0*/  IADD3 R7, PT, PT, R3.reuse, 0x7f, -R7 ;  /* 0x0000007f03077810 */ /* 0x040fe20007ffe807 */
[----:B------:R-:W-:Y:S02]  /*1700*/  IMAD R0, R3, -0x800000, R8 ;  /* 0xff80000003007824 */ /* 0x000fe400078e0208 */
[----:B------:R-:W0:Y:S01]  /*1710*/  MUFU.RCP R10, R9 ;  /* 0x00000009000a7308 */ /* 0x000e220000001000 */
[----:B------:R-:W-:Y:S01]  /*1720*/  FADD.FTZ R11, -R9, -RZ ;  /* 0x800000ff090b7221 */ /* 0x000fe20000010100 */
[----:B------:R-:W-:-:S03]  /*1730*/  IADD3 R7, PT, PT, R7, R6, RZ ;  /* 0x0000000607077210 */ /* 0x000fc60007ffe0ff */
        /* <DEDUP_REMOVED lines=21> */
[-CC-:B------:R-:W-:Y:S01]  /*1890*/  FFMA.RM R6, R17, R11.reuse, R8.reuse ;  /* 0x0000000b11067223 */ /* 0x180fe20000004008 */
[C---:B------:R-:W-:Y:S02]  /*18a0*/  ISETP.NE.AND P2, PT, R9.reuse, RZ, PT ;  /* 0x000000ff0900720c */ /* 0x040fe40003f45270 */
[----:B------:R-:W-:Y:S02]  /*18b0*/  ISETP.NE.AND P1, PT, R9, RZ, PT ;  /* 0x000000ff0900720c */ /* 0x000fe40003f25270 */
[----:B------:R-:W-:Y:S01]  /*18c0*/  LOP3.LUT R7, R3, 0x7fffff, RZ, 0xc0, !PT ;  /* 0x007fffff03077812 */ /* 0x000fe200078ec0ff */
[----:B------:R-:W-:Y:S01]  /*18d0*/  FFMA.RP R3, R17, R11, R8 ;  /* 0x0000000b11037223 */ /* 0x000fe20000008008 */
[----:B------:R-:W-:Y:S01]  /*18e0*/  IADD3 R8, PT, PT, R9, 0x20, RZ ;  /* 0x0000002009087810 */ /* 0x000fe20007ffe0ff */
[----:B------:R-:W-:Y:S01]  /*18f0*/  IMAD.MOV R9, RZ, RZ, -R9 ;  /* 0x000000ffff097224 */ /* 0x000fe200078e0a09 */
        /* <DEDUP_REMOVED lines=14> */
.L_x_60:
[----:B------:R-:W-:-:S04]  /*19e0*/  LOP3.LUT R0, R0, 0x80000000, RZ, 0xc0, !PT ;  /* 0x8000000000007812 */ /* 0x000fc800078ec0ff */
[----:B------:R-:W-:Y:S01]  /*19f0*/  LOP3.LUT R0, R0, 0x7f800000, RZ, 0xfc, !PT ;  /* 0x7f80000000007812 */ /* 0x000fe200078efcff */
[----:B------:R-:W-:Y:S06]  /*1a00*/  BRA `(.L_x_61) ;  /* 0x0000000000047947 */ /* 0x000fec0003800000 */
.L_x_59:
[----:B------:R-:W-:-:S07]  /*1a10*/  LEA R0, R7, R0, 0x17 ;  /* 0x0000000007007211 */ /* 0x000fce00078eb8ff */
.L_x_61:
[----:B------:R-:W-:Y:S05]  /*1a20*/  BSYNC.RECONVERGENT B2 ;  /* 0x0000000000027941 */ /* 0x000fea0003800200 */
.L_x_58:
[----:B------:R-:W-:Y:S05]  /*1a30*/  BRA `(.L_x_62) ;  /* 0x0000000000207947 */ /* 0x000fea0003800000 */
.L_x_57:
[----:B------:R-:W-:-:S04]  /*1a40*/  LOP3.LUT R0, R9, 0x80000000, R8, 0x48, !PT ;  /* 0x8000000009007812 */ /* 0x000fc800078e4808 */
[----:B------:R-:W-:Y:S01]  /*1a50*/  LOP3.LUT R0, R0, 0x7f800000, RZ, 0xfc, !PT ;  /* 0x7f80000000007812 */ /* 0x000fe200078efcff */
[----:B------:R-:W-:Y:S06]  /*1a60*/  BRA `(.L_x_62) ;  /* 0x0000000000147947 */ /* 0x000fec0003800000 */
.L_x_56:
[----:B------:R-:W-:Y:S01]  /*1a70*/  LOP3.LUT R0, R9, 0x80000000, R8, 0x48, !PT ;  /* 0x8000000009007812 */ /* 0x000fe200078e4808 */
[----:B------:R-:W-:Y:S06]  /*1a80*/  BRA `(.L_x_62) ;  /* 0x00000000000c7947 */ /* 0x000fec0003800000 */
.L_x_55:
[----:B------:R-:W0:Y:S01]  /*1a90*/  MUFU.RSQ R0, -QNAN ;  /* 0xffc0000000007908 */ /* 0x000e220000001400 */
[----:B------:R-:W-:Y:S05]  /*1aa0*/  BRA `(.L_x_62) ;  /* 0x0000000000047947 */ /* 0x000fea0003800000 */
.L_x_54:
[----:B------:R-:W-:-:S07]  /*1ab0*/  FADD.FTZ R0, R0, R3 ;  /* 0x0000000300007221 */ /* 0x000fce0000010000 */
.L_x_62:
[----:B------:R-:W-:Y:S05]  /*1ac0*/  BSYNC.RECONVERGENT B1 ;  /* 0x0000000000017941 */ /* 0x000fea0003800200 */
.L_x_52:
[----:B------:R-:W-:-:S04]  /*1ad0*/  IMAD.MOV.U32 R3, RZ, RZ, 0x0 ;  /* 0x00000000ff037424 */ /* 0x000fc800078e00ff */
[----:B0-----:R-:W-:Y:S05]  /*1ae0*/  RET.REL.NODEC R2 `(_Z14rmsnorm_kernelI13__nv_bfloat16fEvPT_PKS1_S4_if) ;  /* 0xffffffe402447950 */ /* 0x001fea0003c3ffff */
.L_x_63:
        /* <DEDUP_REMOVED lines=9> */
.L_x_165:


//--------------------- .text._Z14rmsnorm_kernelI6__halffEvPT_PKS1_S4_if --------------------------
	.section	.text._Z14rmsnorm_kernelI6__halffEvPT_PKS1_S4_if,"ax",@progbits
	.align	128
        .global         _Z14rmsnorm_kernelI6__halffEvPT_PKS1_S4_if
        .type           _Z14rmsnorm_kernelI6__halffEvPT_PKS1_S4_if,@function
        .size           _Z14rmsnorm_kernelI6__halffEvPT_PKS1_S4_if,(.L_x_166 - _Z14rmsnorm_kernelI6__halffEvPT_PKS1_S4_if)
        .other          _Z14rmsnorm_kernelI6__halffEvPT_PKS1_S4_if,@"STO_CUDA_ENTRY STV_DEFAULT"
_Z14rmsnorm_kernelI6__halffEvPT_PKS1_S4_if:
.text._Z14rmsnorm_kernelI6__halffEvPT_PKS1_S4_if:
        /* <DEDUP_REMOVED lines=15> */
[----:B------:R-:W-:Y:S01]  /*00f0*/  IMAD.IADD R3, R19, 0x1, R12 ;  /* 0x0000000113037824 */ /* 0x000fe200078e020c */
[----:B------:R-:W-:Y:S01]  /*0100*/  ISETP.NE.U32.AND P2, PT, R12, RZ, PT ;  /* 0x000000ff0c00720c */ /* 0x000fe20003f45070 */
[----:B------:R-:W-:Y:S03]  /*0110*/  BSSY.RECONVERGENT B1, `(.L_x_66) ;  /* 0x0000031000017945 */ /* 0x000fe60003800200 */
[CC--:B------:R-:W-:Y:S02]  /*0120*/  ISETP.GE.U32.AND P0, PT, R3.reuse, R2.reuse, PT ;  /* 0x000000020300720c */ /* 0x0c0fe40003f06070 */
[----:B------:R-:W-:Y:S02]  /*0130*/  VIMNMX.U32 R0, PT, PT, R3, R2, !PT ;  /* 0x0000000203007248 */ /* 0x000fe40007fe0000 */
[----:B------:R-:W-:-:S04]  /*0140*/  SEL R8, RZ, 0x1, P0 ;  /* 0x00000001ff087807 */ /* 0x000fc80000000000 */
[----:B------:R-:W-:Y:S01]  /*0150*/  IADD3 R3, PT, PT, R0, -R3, -R8 ;  /* 0x8000000300037210 */ /* 0x000fe20007ffe808 */
[----:B0-----:R-:W0:Y:S02]  /*0160*/  MUFU.RCP R9, R9 ;  /* 0x0000000900097308 */ /* 0x001e240000001000 */
[----:B0-----:R-:W-:-:S06]  /*0170*/  VIADD R6, R9, 0xffffffe ;  /* 0x0ffffffe09067836 */ /* 0x001fcc0000000000 */
[----:B------:R0:W1:Y:S02]  /*0180*/  F2I.FTZ.U32.TRUNC.NTZ R7, R6 ;  /* 0x0000000600077305 */ /* 0x000064000021f000 */
[----:B0-----:R-:W-:Y:S01]  /*0190*/  IMAD.MOV.U32 R6, RZ, RZ, RZ ;  /* 0x000000ffff067224 */ /* 0x001fe200078e00ff */
[----:B-1----:R-:W-:-:S05]  /*01a0*/  IADD3 R11, PT, PT, RZ, -R7, RZ ;  /* 0x80000007ff0b7210 */ /* 0x002fca0007ffe0ff */
[----:B------:R-:W-:-:S04]  /*01b0*/  IMAD R11, R11, R12, RZ ;  /* 0x0000000c0b0b7224 */ /* 0x000fc800078e02ff */
[----:B------:R-:W-:-:S06]  /*01c0*/  IMAD.HI.U32 R10, R7, R11, R6 ;  /* 0x0000000b070a7227 */ /* 0x000fcc00078e0006 */
[----:B------:R-:W-:-:S05]  /*01d0*/  IMAD.HI.U32 R7, R10, R3, RZ ;  /* 0x000000030a077227 */ /* 0x000fca00078e00ff */
[----:B------:R-:W-:-:S05]  /*01e0*/  IADD3 R0, PT, PT, -R7, RZ, RZ ;  /* 0x000000ff07007210 */ /* 0x000fca0007ffe1ff */
[----:B------:R-:W-:-:S05]  /*01f0*/  IMAD R3, R12, R0, R3 ;  /* 0x000000000c037224 */ /* 0x000fca00078e0203 */
[----:B------:R-:W-:-:S13]  /*0200*/  ISETP.GE.U32.AND P0, PT, R3, R12, PT ;  /* 0x0000000c0300720c */ /* 0x000fda0003f06070 */
[----:B------:R-:W-:Y:S02]  /*0210*/  @P0 IMAD.IADD R3, R3, 0x1, -R12 ;  /* 0x0000000103030824 */ /* 0x000fe400078e0a0c */
[----:B------:R-:W-:-:S03]  /*0220*/  @P0 VIADD R7, R7, 0x1 ;  /* 0x0000000107070836 */ /* 0x000fc60000000000 */
[----:B------:R-:W-:Y:S02]  /*0230*/  ISETP.GE.U32.AND P1, PT, R3, R12, PT ;  /* 0x0000000c0300720c */ /* 0x000fe40003f26070 */
[----:B------:R-:W-:-:S11]  /*0240*/  MOV R3, R19 ;  /* 0x0000001300037202 */ /* 0x000fd60000000f00 */
[----:B------:R-:W-:Y:S02]  /*0250*/  @P1 IADD3 R7, PT, PT, R7, 0x1, RZ ;  /* 0x0000000107071810 */ /* 0x000fe40007ffe0ff */
        /* <DEDUP_REMOVED lines=9> */
[----:B------:R-:W-:Y:S02]  /*02f0*/  IMAD.SHL.U32 R6, R13, 0x2, RZ ;  /* 0x000000020d067824 */ /* 0x000fe400078e00ff */
[----:B------:R-:W-:Y:S02]  /*0300*/  VIADD R0, R8, 0x1 ;  /* 0x0000000108007836 */ /* 0x000fe40000000000 */
[----:B------:R-:W-:-:S04]  /*0310*/  IMAD.WIDE.U32 R6, R19, 0x2, R6 ;  /* 0x0000000213067825 */ /* 0x000fc800078e0006 */
[----:B------:R-:W-:Y:S01]  /*0320*/  IMAD.MOV.U32 R3, RZ, RZ, R19 ;  /* 0x000000ffff037224 */ /* 0x000fe200078e0013 */
[----:B0-----:R-:W-:Y:S02]  /*0330*/  IADD3 R8, P1, PT, R6, UR4, RZ ;  /* 0x0000000406087c10 */ /* 0x001fe4000ff3e0ff */
[----:B------:R-:W-:Y:S01]  /*0340*/  LOP3.LUT R6, R0, 0x3, RZ, 0xc0, !PT ;  /* 0x0000000300067812 */ /* 0x000fe200078ec0ff */
[----:B------:R-:W-:Y:S01]  /*0350*/  HFMA2 R0, -RZ, RZ, 0, 0 ;  /* 0x00000000ff007431 */ /* 0x000fe200000001ff */
[----:B------:R-:W-:-:S03]  /*0360*/  IADD3.X R7, PT, PT, R7, UR5, RZ, P1, !PT ;  /* 0x0000000507077c10 */ /* 0x000fc60008ffe4ff */
[----:B------:R-:W-:-:S07]  /*0370*/  IMAD.MOV R10, RZ, RZ, -R6 ;  /* 0x000000ffff0a7224 */ /* 0x000fce00078e0a06 */
.L_x_68:
[----:B------:R-:W-:-:S05]  /*0380*/  MOV R9, R7 ;  /* 0x0000000700097202 */ /* 0x000fca0000000f00 */
[----:B------:R0:W2:Y:S01]  /*0390*/  LDG.E.U16.CONSTANT R11, desc[UR6][R8.64] ;  /* 0x00000006080b7981 */ /* 0x0000a2000c1e9500 */
[----:B------:R-:W-:Y:S01]  /*03a0*/  VIADD R10, R10, 0x1 ;  /* 0x000000010a0a7836 */ /* 0x000fe20000000000 */
[C---:B------:R-:W-:Y:S01]  /*03b0*/  IADD3 R3, PT, PT, R12.reuse, R3, RZ ;  /* 0x000000030c037210 */ /* 0x040fe20007ffe0ff */
[----:B------:R-:W-:-:S03]  /*03c0*/  IMAD.WIDE.U32 R6, R12, 0x2, R8 ;  /* 0x000000020c067825 */ /* 0x000fc600078e0008 */
[----:B------:R-:W-:Y:S01]  /*03d0*/  ISETP.NE.AND P1, PT, R10, RZ, PT ;  /* 0x000000ff0a00720c */ /* 0x000fe20003f25270 */
[----:B0-----:R-:W-:Y:S02]  /*03e0*/  IMAD.MOV.U32 R8, RZ, RZ, R6 ;  /* 0x000000ffff087224 */ /* 0x001fe400078e0006 */
[----:B--2---:R-:W-:-:S05]  /*03f0*/  HADD2.F32 R11, -RZ, R11.H0_H0 ;  /* 0x2000000bff0b7230 */ /* 0x004fca0000004100 */
[----:B------:R-:W-:-:S05]  /*0400*/  FFMA R0, R11, R11, R0 ;  /* 0x0000000b0b007223 */ /* 0x000fca0000000000 */
[----:B------:R-:W-:Y:S05]  /*0410*/  @P1 BRA `(.L_x_68) ;  /* 0xfffffffc00d81947 */ /* 0x000fea000383ffff */
.L_x_67:
[----:B------:R-:W-:Y:S05]  /*0420*/  BSYNC.RECONVERGENT B1 ;  /* 0x0000000000017941 */ /* 0x000fea0003800200 */
.L_x_66:
[----:B------:R-:W-:Y:S05]  /*0430*/  @!P0 BRA `(.L_x_65) ;  /* 0x0000000000588947 */ /* 0x000fea0003800000 */
.L_x_69:
        /* <DEDUP_REMOVED lines=11> */
[----:B--2---:R-:W-:-:S05]  /*04f0*/  HADD2.F32 R3, -RZ, R6.H0_H0 ;  /* 0x20000006ff037230 */ /* 0x004fca0000004100 */
[----:B------:R-:W-:Y:S01]  /*0500*/  FFMA R0, R3, R3, R0 ;  /* 0x0000000303007223 */ /* 0x000fe20000000000 */
[----:B------:R-:W-:-:S05]  /*0510*/  IMAD.IADD R3, R21, 0x1, R12 ;  /* 0x0000000115037824 */ /* 0x000fca00078e020c */
[----:B------:R-:W-:Y:S01]  /*0520*/  ISETP.GE.AND P0, PT, R3, R2, PT ;  /* 0x000000020300720c */ /* 0x000fe20003f06270 */
[----:B---3--:R-:W-:Y:S02]  /*0530*/  HADD2.F32 R15, -RZ, R8.H0_H0 ;  /* 0x20000008ff0f7230 */ /* 0x008fe40000004100 */
[----:B----4-:R-:W-:-:S03]  /*0540*/  HADD2.F32 R7, -RZ, R10.H0_H0 ;  /* 0x2000000aff077230 */ /* 0x010fc60000004100 */
[----:B------:R-:W-:Y:S01]  /*0550*/  FFMA R0, R15, R15, R0 ;  /* 0x0000000f0f007223 */ /* 0x000fe20000000000 */
[----:B-----5:R-:W-:-:S03]  /*0560*/  HADD2.F32 R9, -RZ, R16.H0_H0 ;  /* 0x20000010ff097230 */ /* 0x020fc60000004100 */
[----:B------:R-:W-:-:S04]  /*0570*/  FFMA R0, R7, R7, R0 ;  /* 0x0000000707007223 */ /* 0x000fc80000000000 */
[----:B------:R-:W-:Y:S01]  /*0580*/  FFMA R0, R9, R9, R0 ;  /* 0x0000000909007223 */ /* 0x000fe20000000000 */
[----:B------:R-:W-:Y:S06]  /*0590*/  @!P0 BRA `(.L_x_69) ;  /* 0xfffffffc00a88947 */ /* 0x000fec000383ffff */
.L_x_65:
[----:B------:R-:W-:Y:S05]  /*05a0*/  BSYNC.RECONVERGENT B0 ;  /* 0x0000000000007941 */ /* 0x000fea0003800200 */
.L_x_64:
        /* <DEDUP_REMOVED lines=9> */
[----:B------:R-:W-:Y:S01]  /*0640*/  @!P0 IADD3 R0, PT, PT, R0, 0x10, RZ ;  /* 0x0000001000008810 */ /* 0x000fe20007ffe0ff */
[----:B------:R-:W2:Y:S03]  /*0650*/  SHFL.BFLY PT, R6, R3, 0x8, 0x1f ;  /* 0x0d001f0003067f89 */ /* 0x000ea600000e0000 */
        /* <DEDUP_REMOVED lines=8> */
[----:B0-----:R-:W-:-:S04]  /*06e0*/  @!P1 LEA R6, R11, R6, 0x18 ;  /* 0x000000060b069211 */ /* 0x001fc800078ec0ff */
[----:B------:R-:W-:Y:S01]  /*06f0*/  @!P1 LEA R6, R19, R6, 0x2 ;  /* 0x0000000613069211 */ /* 0x000fe200078e10ff */
        /* <DEDUP_REMOVED lines=20> */
.L_x_83:
        /* <DEDUP_REMOVED lines=14> */
[----:B0-----:R-:W-:Y:S05]  /*0920*/  CALL.REL.NOINC `($__internal_2_$__cuda_sm3x_div_rn_noftz_f32_slowpath) ;  /* 0x0000000800d07944 */ /* 0x001fea0003c00000 */
[----:B------:R-:W-:-:S07]  /*0930*/  IMAD.MOV.U32 R2, RZ, RZ, R0 ;  /* 0x000000ffff027224 */ /* 0x000fce00078e0000 */
.L_x_73:
[----:B------:R-:W-:Y:S05]  /*0940*/  BSYNC.RECONVERGENT B0 ;  /* 0x0000000000007941 */ /* 0x000fea0003800200 */
.L_x_72:
        /* <DEDUP_REMOVED lines=10> */
.L_x_70:
        /* <DEDUP_REMOVED lines=18> */
[----:B---3--:R-:W-:-:S06]  /*0b10*/  VIADD R2, R6, 0xffffffe ;  /* 0x0ffffffe06027836 */ /* 0x008fcc0000000000 */
[----:B-1----:R1:W0:Y:S02]  /*0b20*/  F2I.FTZ.U32.TRUNC.NTZ R3, R2 ;  /* 0x0000000200037305 */ /* 0x002224000021f000 */
[----:B-1----:R-:W-:Y:S01]  /*0b30*/  IMAD.MOV.U32 R2, RZ, RZ, RZ ;  /* 0x000000ffff027224 */ /* 0x002fe200078e00ff */
[----:B0-----:R-:W-:-:S05]  /*0b40*/  IADD3 R9, PT, PT, RZ, -R3, RZ ;  /* 0x80000003ff097210 */ /* 0x001fca0007ffe0ff */
[----:B------:R-:W-:-:S04]  /*0b50*/  IMAD R9, R9, R12, RZ ;  /* 0x0000000c09097224 */ /* 0x000fc800078e02ff */
[----:B------:R-:W-:Y:S02]  /*0b60*/  IMAD.HI.U32 R6, R3, R9, R2 ;  /* 0x0000000903067227 */ /* 0x000fe400078e0002 */
[----:B------:R-:W0:Y:S04]  /*0b70*/  LDC.64 R2, c[0x0][0x390] ;  /* 0x0000e400ff027b82 */ /* 0x000e280000000a00 */
[----:B------:R-:W-:-:S05]  /*0b80*/  IMAD.HI.U32 R9, R6, R7, RZ ;  /* 0x0000000706097227 */ /* 0x000fca00078e00ff */
[----:B------:R-:W-:-:S05]  /*0b90*/  IADD3 R0, PT, PT, -R9, RZ, RZ ;  /* 0x000000ff09007210 */ /* 0x000fca0007ffe1ff */
[----:B------:R-:W-:Y:S02]  /*0ba0*/  IMAD R7, R12, R0, R7 ;  /* 0x000000000c077224 */ /* 0x000fe400078e0207 */
[----:B------:R-:W1:Y:S03]  /*0bb0*/  LDS R0, [UR4] ;  /* 0x00000004ff007984 */ /* 0x000e660008000800 */
[----:B------:R-:W-:-:S13]  /*0bc0*/  ISETP.GE.U32.AND P0, PT, R7, R12, PT ;  /* 0x0000000c0700720c */ /* 0x000fda0003f06070 */
[----:B------:R-:W-:Y:S02]  /*0bd0*/  @P0 IMAD.IADD R7, R7, 0x1, -R12 ;  /* 0x0000000107070824 */ /* 0x000fe400078e0a0c */
[----:B------:R-:W-:-:S03]  /*0be0*/  @P0 VIADD R9, R9, 0x1 ;  /* 0x0000000109090836 */ /* 0x000fc60000000000 */
[----:B------:R-:W-:-:S13]  /*0bf0*/  ISETP.GE.U32.AND P1, PT, R7, R12, PT ;  /* 0x0000000c0700720c */ /* 0x000fda0003f26070 */
[----:B------:R-:W-:Y:S02]  /*0c00*/  @P1 IADD3 R9, PT, PT, R9, 0x1, RZ ;  /* 0x0000000109091810 */ /* 0x000fe40007ffe0ff */
[----:B------:R-:W-:-:S05]  /*0c10*/  @!P2 LOP3.LUT R9, RZ, R12, RZ, 0x33, !PT ;  /* 0x0000000cff09a212 */ /* 0x000fca00078e33ff */
[----:B------:R-:W-:-:S05]  /*0c20*/  IMAD.IADD R16, R16, 0x1, R9 ;  /* 0x0000000110107824 */ /* 0x000fca00078e0209 */
[----:B------:R-:W-:-:S04]  /*0c30*/  LOP3.LUT R6, R16, 0x3, RZ, 0xc0, !PT ;  /* 0x0000000310067812 */ /* 0x000fc800078ec0ff */
[----:B------:R-:W-:-:S13]  /*0c40*/  ISETP.NE.AND P0, PT, R6, 0x3, PT ;  /* 0x000000030600780c */ /* 0x000fda0003f05270 */
[----:B01--4-:R-:W-:Y:S05]  /*0c50*/  @!P0 BRA `(.L_x_75) ;  /* 0x0000000000688947 */ /* 0x013fea0003800000 */
[----:B------:R-:W0:Y:S01]  /*0c60*/  LDCU.64 UR4, c[0x0][0x380] ;  /* 0x00007000ff0477ac */ /* 0x000e220008000a00 */
[----:B------:R-:W-:-:S05]  /*0c70*/  VIADD R6, R16, 0x1 ;  /* 0x0000000110067836 */ /* 0x000fca0000000000 */
[----:B------:R-:W-:Y:S01]  /*0c80*/  LOP3.LUT R18, R6, 0x3, RZ, 0xc0, !PT ;  /* 0x0000000306127812 */ /* 0x000fe200078ec0ff */
[----:B------:R-:W-:-:S04]  /*0c90*/  IMAD.WIDE.U32 R6, R19, 0x2, RZ ;  /* 0x0000000213067825 */ /* 0x000fc800078e00ff */
[C---:B------:R-:W-:Y:S01]  /*0ca0*/  IMAD R19, R18.reuse, R12, R19 ;  /* 0x0000000c12137224 */ /* 0x040fe200078e0213 */
[----:B------:R-:W-:Y:S02]  /*0cb0*/  IADD3 R18, PT, PT, -R18, RZ, RZ ;  /* 0x000000ff12127210 */ /* 0x000fe40007ffe1ff */
[----:B0-----:R-:W-:-:S04]  /*0cc0*/  LEA R17, P0, R13, UR4, 0x1 ;  /* 0x000000040d117c11 */ /* 0x001fc8000f8008ff */
[----:B------:R-:W-:-:S09]  /*0cd0*/  LEA.HI.X R21, R13, UR5, R14, 0x1, P0 ;  /* 0x000000050d157c11 */ /* 0x000fd200080f0c0e */
.L_x_76:
[----:B------:R-:W-:Y:S02]  /*0ce0*/  IADD3 R8, P0, PT, R4, R6, RZ ;  /* 0x0000000604087210 */ /* 0x000fe40007f1e0ff */
[----:B------:R-:W-:-:S03]  /*0cf0*/  IADD3 R10, P1, PT, R6, UR8, RZ ;  /* 0x00000008060a7c10 */ /* 0x000fc6000ff3e0ff */
[----:B------:R-:W-:Y:S01]  /*0d00*/  IMAD.X R9, R5, 0x1, R7, P0 ;  /* 0x0000000105097824 */ /* 0x000fe200000e0607 */
[----:B------:R-:W-:-:S04]  /*0d10*/  IADD3.X R11, PT, PT, R7, UR9, RZ, P1, !PT ;  /* 0x00000009070b7c10 */ /* 0x000fc80008ffe4ff */
[----:B------:R-:W2:Y:S04]  /*0d20*/  LDG.E.U16.CONSTANT R8, desc[UR6][R8.64] ;  /* 0x0000000608087981 */ /* 0x000ea8000c1e9500 */
[----:B------:R-:W3:Y:S01]  /*0d30*/  LDG.E.U16.CONSTANT R10, desc[UR6][R10.64] ;  /* 0x000000060a0a7981 */ /* 0x000ee2000c1e9500 */
[----:B0-----:R-:W-:Y:S02]  /*0d40*/  IADD3 R22, P0, PT, R6, R17, RZ ;  /* 0x0000001106167210 */ /* 0x001fe40007f1e0ff */
[----:B------:R-:W-:Y:S01]  /*0d50*/  IADD3 R18, PT, PT, R18, 0x1, RZ ;  /* 0x0000000112127810 */ /* 0x000fe20007ffe0ff */
[----:B--2---:R-:W-:Y:S02]  /*0d60*/  HADD2.F32 R23, -RZ, R8.H0_H0 ;  /* 0x20000008ff177230 */ /* 0x004fe40000004100 */
[----:B---3--:R-:W-:-:S03]  /*0d70*/  HADD2.F32 R20, -RZ, R10.H0_H0 ;  /* 0x2000000aff147230 */ /* 0x008fc60000004100 */
[----:B------:R-:W-:-:S04]  /*0d80*/  FMUL R23, R0, R23 ;  /* 0x0000001700177220 */ /* 0x000fc80000400000 */
[----:B------:R-:W-:Y:S01]  /*0d90*/  FMUL R20, R20, R23 ;  /* 0x0000001714147220 */ /* 0x000fe20000400000 */
[----:B------:R-:W-:Y:S01]  /*0da0*/  IMAD.X R23, R7, 0x1, R21, P0 ;  /* 0x0000000107177824 */ /* 0x000fe200000e0615 */
[----:B------:R-:W-:Y:S01]  /*0db0*/  ISETP.NE.AND P0, PT, R18, RZ, PT ;  /* 0x000000ff1200720c */ /* 0x000fe20003f05270 */
[----:B------:R-:W-:Y:S02]  /*0dc0*/  IMAD.WIDE.U32 R6, R12, 0x2, R6 ;  /* 0x000000020c067825 */ /* 0x000fe400078e0006 */
[----:B------:R-:W-:-:S05]  /*0dd0*/  F2FP.F16.F32.PACK_AB R20, RZ, R20 ;  /* 0x00000014ff14723e */ /* 0x000fca00000000ff */
[----:B------:R0:W-:Y:S05]  /*0de0*/  STG.E.U16 desc[UR6][R22.64], R20 ;  /* 0x0000001416007986 */ /* 0x0001ea000c101506 */
[----:B------:R-:W-:Y:S05]  /*0df0*/  @P0 BRA `(.L_x_76) ;  /* 0xfffffffc00b80947 */ /* 0x000fea000383ffff */
.L_x_75:
[----:B------:R-:W-:Y:S05]  /*0e00*/  BSYNC.RECONVERGENT B0 ;  /* 0x0000000000007941 */ /* 0x000fea0003800200 */
.L_x_74:
[----:B------:R-:W-:Y:S01]  /*0e10*/  ISETP.GE.U32.AND P0, PT, R16, 0x3, PT ;  /* 0x000000031000780c */ /* 0x000fe20003f06070 */
[----:B------:R-:W1:-:S12]  /*0e20*/  LDCU.64 UR4, c[0x0][0x380] ;  /* 0x00007000ff0477ac */ /* 0x000e580008000a00 */
[----:B-1----:R-:W-:Y:S05]  /*0e30*/  @!P0 EXIT ;  /* 0x000000000000894d */ /* 0x002fea0003800000 */
.L_x_77:
        /* <DEDUP_REMOVED lines=8> */
[C---:B------:R-:W-:Y:S02]  /*0ec0*/  IMAD.WIDE.U32 R8, R17.reuse, 0x2, R4 ;  /* 0x0000000211087825 */ /* 0x040fe400078e0004 */
[----:B------:R-:W4:Y:S02]  /*0ed0*/  LDG.E.U16.CONSTANT R24, desc[UR6][R24.64] ;  /* 0x0000000618187981 */ /* 0x000f24000c1e9500 */
[--C-:B------:R-:W-:Y:S02]  /*0ee0*/  IMAD.WIDE.U32 R10, R17, 0x2, R2.reuse ;  /* 0x00000002110a7825 */ /* 0x100fe400078e0002 */
[----:B------:R-:W5:Y:S02]  /*0ef0*/  LDG.E.U16.CONSTANT R26, desc[UR6][R8.64] ;  /* 0x00000006081a7981 */ /* 0x000f64000c1e9500 */
[----:B0-----:R-:W-:-:S02]  /*0f00*/  IMAD.WIDE.U32 R6, R29, 0x2, R2 ;  /* 0x000000021d067825 */ /* 0x001fc400078e0002 */
[----:B------:R-:W5:Y:S02]  /*0f10*/  LDG.E.U16.CONSTANT R10, desc[UR6][R10.64] ;  /* 0x000000060a0a7981 */ /* 0x000f64000c1e9500 */
[C---:B------:R-:W-:Y:S02]  /*0f20*/  IMAD.WIDE.U32 R20, R27.reuse, 0x2, R4 ;  /* 0x000000021b147825 */ /* 0x040fe400078e0004 */
        /* <DEDUP_REMOVED lines=13> */
[----:B-1----:R-:W-:Y:S01]  /*1000*/  IADD3 R23, P1, PT, R13, R27, RZ ;  /* 0x0000001b0d177210 */ /* 0x002fe20007f3e0ff */
[----:B--2---:R-:W-:-:S05]  /*1010*/  HADD2.F32 R11, -RZ, R16.H0_H0 ;  /* 0x20000010ff0b7230 */ /* 0x004fca0000004100 */
[----:B------:R-:W-:Y:S01]  /*1020*/  FMUL R11, R0, R11 ;  /* 0x0000000b000b7220 */ /* 0x000fe20000400000 */
[----:B---3--:R-:W-:Y:S02]  /*1030*/  HADD2.F32 R18, -RZ, R18.H0_H0 ;  /* 0x20000012ff127230 */ /* 0x008fe40000004100 */
[----:B----4-:R-:W-:-:S03]  /*1040*/  HADD2.F32 R19, -RZ, R24.H0_H0 ;  /* 0x20000018ff137230 */ /* 0x010fc60000004100 */
[----:B------:R-:W-:Y:S01]  /*1050*/  FMUL R18, R18, R11 ;  /* 0x0000000b12127220 */ /* 0x000fe20000400000 */
[----:B-----5:R-:W-:Y:S02]  /*1060*/  HADD2.F32 R21, -RZ, R26.H0_H0 ;  /* 0x2000001aff157230 */ /* 0x020fe40000004100 */
[C---:B------:R-:W-:Y:S01]  /*1070*/  FMUL R19, R0.reuse, R19 ;  /* 0x0000001300137220 */ /* 0x040fe20000400000 */
[----:B------:R-:W-:Y:S02]  /*1080*/  HADD2.F32 R10, -RZ, R10.H0_H0 ;  /* 0x2000000aff0a7230 */ /* 0x000fe40000004100 */
[----:B------:R-:W-:Y:S01]  /*1090*/  FMUL R21, R0, R21 ;  /* 0x0000001500157220 */ /* 0x000fe20000400000 */
[----:B------:R-:W-:Y:S02]  /*10a0*/  HADD2.F32 R28, -RZ, R28.H0_H0 ;  /* 0x2000001cff1c7230 */ /* 0x000fe40000004100 */
[----:B------:R-:W-:-:S03]  /*10b0*/  HADD2.F32 R11, -RZ, R20.H0_H0 ;  /* 0x20000014ff0b7230 */ /* 0x000fc60000004100 */
[----:B------:R-:W-:Y:S01]  /*10c0*/  FMUL R19, R28, R19 ;  /* 0x000000131c137220 */ /* 0x000fe20000400000 */
[----:B------:R-:W-:Y:S01]  /*10d0*/  FMUL R21, R10, R21 ;  /* 0x000000150a157220 */ /* 0x000fe20000400000 */
[----:B------:R-:W-:Y:S01]  /*10e0*/  IADD3.X R24, PT, PT, RZ, R14, RZ, P0, !PT ;  /* 0x0000000eff187210 */ /* 0x000fe200007fe4ff */
[----:B------:R-:W-:Y:S02]  /*10f0*/  HADD2.F32 R22, -RZ, R22.H0_H0 ;  /* 0x20000016ff167230 */ /* 0x000fe40000004100 */
[----:B------:R-:W-:Y:S01]  /*1100*/  FMUL R25, R0, R11 ;  /* 0x0000000b00197220 */ /* 0x000fe20000400000 */
[----:B------:R-:W-:Y:S01]  /*1110*/  LEA R10, P0, R17, UR4, 0x1 ;  /* 0x00000004110a7c11 */ /* 0x000fe2000f8008ff */
[----:B------:R-:W-:Y:S01]  /*1120*/  IMAD.X R20, RZ, RZ, R14, P1 ;  /* 0x000000ffff147224 */ /* 0x000fe200008e060e */
[----:B------:R-:W-:Y:S01]  /*1130*/  LEA R16, P1, R23, UR4, 0x1 ;  /* 0x0000000417107c11 */ /* 0x000fe2000f8208ff */
[----:B------:R-:W-:Y:S01]  /*1140*/  FMUL R22, R22, R25 ;  /* 0x0000001916167220 */ /* 0x000fe20000400000 */
[----:B------:R-:W-:-:S02]  /*1150*/  F2FP.F16.F32.PACK_AB R19, RZ, R19 ;  /* 0x00000013ff13723e */ /* 0x000fc400000000ff */
[----:B------:R-:W-:Y:S02]  /*1160*/  LEA.HI.X R11, R17, UR5, R24, 0x1, P0 ;  /* 0x00000005110b7c11 */ /* 0x000fe400080f0c18 */
[----:B------:R-:W-:Y:S02]  /*1170*/  F2FP.F16.F32.PACK_AB R18, RZ, R18 ;  /* 0x00000012ff12723e */ /* 0x000fe400000000ff */
[--C-:B------:R-:W-:Y:S02]  /*1180*/  LEA.HI.X R17, R23, UR5, R20.reuse, 0x1, P1 ;  /* 0x0000000517117c11 */ /* 0x100fe400088f0c14 */
[----:B------:R-:W-:Y:S02]  /*1190*/  PRMT R20, R19, 0x7610, R20 ;  /* 0x0000761013147816 */ /* 0x000fe40000000014 */
[----:B------:R-:W-:Y:S02]  /*11a0*/  F2FP.F16.F32.PACK_AB R21, RZ, R21 ;  /* 0x00000015ff15723e */ /* 0x000fe400000000ff */
[----:B------:R-:W-:Y:S01]  /*11b0*/  F2FP.F16.F32.PACK_AB R22, RZ, R22 ;  /* 0x00000016ff16723e */ /* 0x000fe200000000ff */
        /* <DEDUP_REMOVED lines=8> */
.L_x_71:
[----:B------:R-:W-:Y:S02]  /*1240*/  HFMA2 R11, -RZ, RZ, 0, 9.5367431640625e-07 ;  /* 0x00000010ff0b7431 */ /* 0x000fe400000001ff */
[----:B------:R-:W-:Y:S02]  /*1250*/  IMAD.MOV.U32 R16, RZ, RZ, 0x1f ;  /* 0x0000001fff107424 */ /* 0x000fe400078e00ff */
[----:B------:R-:W-:-:S07]  /*1260*/  IMAD.MOV.U32 R10, RZ, RZ, -0x1 ;  /* 0xffffffffff0a7424 */ /* 0x000fce00078e00ff */
[----:B-1----:R-:W-:Y:S05]  /*1270*/  WARPSYNC.COLLECTIVE R10, `(.L_x_78) ;  /* 0x000000000a087348 */ /* 0x002fea0003c00000 */
[----:B-1----:R0:W1:Y:S02]  /*1280*/  SHFL.BFLY P0, R8, R3, R11, R16 ;  /* 0x0c00000b03087389 */ /* 0x0020640000000010 */
[----:B01----:R-:W-:Y:S05]  /*1290*/  ENDCOLLECTIVE ;  /* 0x000000000000791b */ /* 0x003fea0003800000 */
.L_x_78:
[----:B------:R-:W-:Y:S01]  /*12a0*/  IMAD.MOV.U32 R11, RZ, RZ, 0x8 ;  /* 0x00000008ff0b7424 */ /* 0x000fe200078e00ff */
[----:B------:R-:W-:-:S05]  /*12b0*/  MOV R0, R8 ;  /* 0x0000000800007202 */ /* 0x000fca0000000f00 */
[----:B------:R-:W-:-:S04]  /*12c0*/  FADD R0, R0, R3 ;  /* 0x0000000300007221 */ /* 0x000fc80000000000 */
[----:B------:R-:W-:-:S07]  /*12d0*/  IMAD.MOV.U32 R3, RZ, RZ, R0 ;  /* 0x000000ffff037224 */ /* 0x000fce00078e0000 */
[----:B------:R-:W-:Y:S05]  /*12e0*/  WARPSYNC.COLLECTIVE R10, `(.L_x_79) ;  /* 0x000000000a087348 */ /* 0x000fea0003c00000 */
[----:B------:R0:W1:Y:S02]  /*12f0*/  SHFL.BFLY P0, R8, R3, R11, R16 ;  /* 0x0c00000b03087389 */ /* 0x0000640000000010 */
[----:B01----:R-:W-:Y:S05]  /*1300*/  ENDCOLLECTIVE ;  /* 0x000000000000791b */ /* 0x003fea0003800000 */
.L_x_79:
[----:B------:R-:W-:Y:S01]  /*1310*/  IMAD.MOV.U32 R11, RZ, RZ, 0x4 ;  /* 0x00000004ff0b7424 */ /* 0x000fe200078e00ff */
[----:B------:R-:W-:-:S05]  /*1320*/  MOV R7, R8 ;  /* 0x0000000800077202 */ /* 0x000fca0000000f00 */
[----:B------:R-:W-:-:S04]  /*1330*/  FADD R7, R0, R7 ;  /* 0x0000000700077221 */ /* 0x000fc80000000000 */
[----:B------:R-:W-:-:S07]  /*1340*/  IMAD.MOV.U32 R3, RZ, RZ, R7 ;  /* 0x000000ffff037224 */ /* 0x000fce00078e0007 */
[----:B------:R-:W-:Y:S05]  /*1350*/  WARPSYNC.COLLECTIVE R10, `(.L_x_80) ;  /* 0x000000000a087348 */ /* 0x000fea0003c00000 */
[----:B------:R0:W1:Y:S02]  /*1360*/  SHFL.BFLY P0, R8, R3, R11, R16 ;  /* 0x0c00000b03087389 */ /* 0x0000640000000010 */
[----:B01----:R-:W-:Y:S05]  /*1370*/  ENDCOLLECTIVE ;  /* 0x000000000000791b */ /* 0x003fea0003800000 */
.L_x_80:
[----:B------:R-:W-:Y:S01]  /*1380*/  IMAD.MOV.U32 R11, RZ, RZ, 0x2 ;  /* 0x00000002ff0b7424 */ /* 0x000fe200078e00ff */
[----:B------:R-:W-:-:S05]  /*1390*/  MOV R6, R8 ;  /* 0x0000000800067202 */ /* 0x000fca0000000f00 */
[----:B------:R-:W-:-:S04]  /*13a0*/  FADD R6, R7, R6 ;  /* 0x0000000607067221 */ /* 0x000fc80000000000 */
[----:B------:R-:W-:-:S07]  /*13b0*/  IMAD.MOV.U32 R3, RZ, RZ, R6 ;  /* 0x000000ffff037224 */ /* 0x000fce00078e0006 */
[----:B------:R-:W-:Y:S05]  /*13c0*/  WARPSYNC.COLLECTIVE R10, `(.L_x_81) ;  /* 0x000000000a087348 */ /* 0x000fea0003c00000 */
[----:B------:R0:W1:Y:S02]  /*13d0*/  SHFL.BFLY P0, R8, R3, R11, R16 ;  /* 0x0c00000b03087389 */ /* 0x0000640000000010 */
[----:B01----:R-:W-:Y:S05]  /*13e0*/  ENDCOLLECTIVE ;  /* 0x000000000000791b */ /* 0x003fea0003800000 */
.L_x_81:
[----:B------:R-:W-:Y:S01]  /*13f0*/  HFMA2 R11, -RZ, RZ, 0, 5.9604644775390625e-08 ;  /* 0x00000001ff0b7431 */ /* 0x000fe200000001ff */
[----:B------:R-:W-:-:S05]  /*1400*/  MOV R9, R8 ;  /* 0x0000000800097202 */ /* 0x000fca0000000f00 */
[----:B------:R-:W-:-:S04]  /*1410*/  FADD R9, R6, R9 ;  /* 0x0000000906097221 */ /* 0x000fc80000000000 */
[----:B------:R-:W-:-:S07]  /*1420*/  IMAD.MOV.U32 R3, RZ, RZ, R9 ;  /* 0x000000ffff037224 */ /* 0x000fce00078e0009 */
[----:B------:R-:W-:Y:S05]  /*1430*/  WARPSYNC.COLLECTIVE R10, `(.L_x_82) ;  /* 0x000000000a087348 */ /* 0x000fea0003c00000 */
[----:B------:R0:W1:Y:S02]  /*1440*/  SHFL.BFLY P0, R8, R3, R11, R16 ;  /* 0x0c00000b03087389 */ /* 0x0000640000000010 */
[----:B01----:R-:W-:Y:S05]  /*1450*/  ENDCOLLECTIVE ;  /* 0x000000000000791b */ /* 0x003fea0003800000 */
.L_x_82:
[----:B------:R-:W-:Y:S05]  /*1460*/  BRA `(.L_x_83) ;  /* 0xfffffff000f47947 */ /* 0x000fea000383ffff */
        .weak           $__internal_2_$__cuda_sm3x_div_rn_noftz_f32_slowpath
        .type           $__internal_2_$__cuda_sm3x_div_rn_noftz_f32_slowpath,@function
        .size           $__internal_2_$__cuda_sm3x_div_rn_noftz_f32_slowpath,(.L_x_166 - $__internal_2_$__cuda_sm3x_div_rn_noftz_f32_slowpath)
$__internal_2_$__cuda_sm3x_div_rn_noftz_f32_slowpath:
[----:B------:R-:W-:Y:S01]  /*1470*/  SHF.R.U32.HI R7, RZ, 0x17, R3 ;  /* 0x00000017ff077819 */ /* 0x000fe20000011603 */
[----:B------:R-:W-:Y:S01]  /*1480*/  BSSY.RECONVERGENT B1, `(.L_x_84) ;  /* 0x0000064000017945 */ /* 0x000fe20003800200 */
[--C-:B------:R-:W-:Y:S01]  /*1490*/  SHF.R.U32.HI R6, RZ, 0x17, R0.reuse ;  /* 0x00000017ff067819 */ /* 0x100fe20000011600 */
[----:B------:R-:W-:Y:S01]  /*14a0*/  IMAD.MOV.U32 R8, RZ, RZ, R0 ;  /* 0x000000ffff087224 */ /* 0x000fe200078e0000 */
[----:B------:R-:W-:Y:S02]  /*14b0*/  LOP3.LUT R7, R7, 0xff, RZ, 0xc0, !PT ;  /* 0x000000ff07077812 */ /* 0x000fe400078ec0ff */
[----:B------:R-:W-:Y:S02]  /*14c0*/  LOP3.LUT R15, R6, 0xff, RZ, 0xc0, !PT ;  /* 0x000000ff060f7812 */ /* 0x000fe400078ec0ff */
[----:B------:R-:W-:Y:S01]  /*14d0*/  MOV R9, R3 ;  /* 0x0000000300097202 */ /* 0x000fe20000000f00 */
[----:B------:R-:W-:Y:S01]  /*14e0*/  VIADD R10, R7, 0xffffffff ;  /* 0xffffffff070a7836 */ /* 0x000fe20000000000 */
[----:B------:R-:W-:-:S04]  /*14f0*/  IADD3 R11, PT, PT, R15, -0x1, RZ ;  /* 0xffffffff0f0b7810 */ /* 0x000fc80007ffe0ff */
[----:B------:R-:W-:-:S04]  /*1500*/  ISETP.GT.U32.AND P0, PT, R10, 0xfd, PT ;  /* 0x000000fd0a00780c */ /* 0x000fc80003f04070 */
[----:B------:R-:W-:-:S13]  /*1510*/  ISETP.GT.U32.OR P0, PT, R11, 0xfd, P0 ;  /* 0x000000fd0b00780c */ /* 0x000fda0000704470 */
[----:B------:R-:W-:Y:S01]  /*1520*/  @!P0 IMAD.MOV.U32 R6, RZ, RZ, RZ ;  /* 0x000000ffff068224 */ /* 0x000fe200078e00ff */
        /* <DEDUP_REMOVED lines=19> */
[----:B------:R-:W-:Y:S01]  /*1660*/  @P0 MOV R6, RZ ;  /* 0x000000ff00060202 */ /* 0x000fe20000000f00 */
[----:B------:R-:W-:Y:S02]  /*1670*/  @!P0 IMAD.MOV.U32 R6, RZ, RZ, -0x40 ;  /* 0xffffffc0ff068424 */ /* 0x000fe400078e00ff */
[----:B------:R-:W-:Y:S01]  /*1680*/  @!P0 FFMA R8, R0, 1.84467440737095516160e+19, RZ ;  /* 0x5f80000000088823 */ /* 0x000fe200000000ff */
[----:B------:R-:W-:Y:S02]  /*1690*/  @!P1 FFMA R9, R3, 1.84467440737095516160e+19, RZ ;  /* 0x5f80000003099823 */ /* 0x000fe400000000ff */
[----:B------:R-:W-:-:S07]  /*16a0*/  @!P1 IADD3 R6, PT, PT, R6, 0x40, RZ ;  /* 0x0000004006069810 */ /* 0x000fce0007ffe0ff */
.L_x_85:
[----:B------:R-:W-:Y:S01]  /*16b0*/  LEA R0, R7, 0xc0800000, 0x17 ;  /* 0xc080000007007811 */ /* 0x000fe200078eb8ff */
[----:B------:R-:W-:Y:S01]  /*16c0*/  BSSY.RECONVERGENT B2, `(.L_x_90) ;  /* 0x0000036000027945 */ /* 0x000fe20003800200 */
[----:B------:R-:W-:-:S03]  /*16d0*/  IADD3 R3, PT, PT, R15, -0x7f, RZ ;  /* 0xffffff810f037810 */ /* 0x000fc60007ffe0ff */
[----:B------:R-:W-:Y:S01]  /*16e0*/  IMAD.IADD R9, R9, 0x1, -R0 ;  /* 0x0000000109097824 */ /* 0x000fe200078e0a00 */
[C---:B------:R-:W-:Y:S01]  /*16f0*/  IADD3 R7, PT, PT, R3.reuse, 0x7f, -R7 ;  /* 0x0000007f03077810 */ /* 0x040fe20007ffe807 */
[----:B------:R-:W-:Y:S02]  /*1700*/  IMAD R0, R3, -0x800000, R8 ;  /* 0xff80000003007824 */ /* 0x000fe400078e0208 */
[----:B------:R-:W0:Y:S01]  /*1710*/  MUFU.RCP R10, R9 ;  /* 0x00000009000a7308 */ /* 0x000e220000001000 */
[----:B------:R-:W-:Y:S01]  /*1720*/  FADD.FTZ R11, -R9, -RZ ;  /* 0x800000ff090b7221 */ /* 0x000fe20000010100 */
[----:B------:R-:W-:-:S03]  /*1730*/  IMAD.IADD R7, R7, 0x1, R6 ;  /* 0x0000000107077824 */ /* 0x000fc600078e0206 */
        /* <DEDUP_REMOVED lines=8> */
[----:B------:R-:W-:-:S04]  /*17c0*/  LOP3.LUT R3, R3, 0xff, RZ, 0xc0, !PT ;  /* 0x000000ff03037812 */ /* 0x000fc800078ec0ff */
[----:B------:R-:W-:-:S05]  /*17d0*/  IADD3 R9, PT, PT, R3, R7, RZ ;  /* 0x0000000703097210 */ /* 0x000fca0007ffe0ff */
        /* <DEDUP_REMOVED lines=28> */
[----:B------:R-:W-:-:S04]  /*19a0*/  LOP3.LUT R3, R3, R6, RZ, 0xc0, !PT ;  /* 0x0000000603037212 */ /* 0x000fc800078ec0ff */
[----:B------:R-:W-:-:S04]  /*19b0*/  IADD3 R3, PT, PT, R8, R3, RZ ;  /* 0x0000000308037210 */ /* 0x000fc80007ffe0ff */
[----:B------:R-:W-:Y:S01]  /*19c0*/  LOP3.LUT R0, R3, R0, RZ, 0xfc, !PT ;  /* 0x0000000003007212 */ /* 0x000fe200078efcff */
[----:B------:R-:W-:Y:S06]  /*19d0*/  BRA `(.L_x_93) ;  /* 0x0000000000107947 */ /* 0x000fec0003800000 */
.L_x_92:
[----:B------:R-:W-:-:S04]  /*19e0*/  LOP3.LUT R0, R0, 0x80000000, RZ, 0xc0, !PT ;  /* 0x8000000000007812 */ /* 0x000fc800078ec0ff */
[----:B------:R-:W-:Y:S01]  /*19f0*/  LOP3.LUT R0, R0, 0x7f800000, RZ, 0xfc, !PT ;  /* 0x7f80000000007812 */ /* 0x000fe200078efcff */
[----:B------:R-:W-:Y:S06]  /*1a00*/  BRA `(.L_x_93) ;  /* 0x0000000000047947 */ /* 0x000fec0003800000 */
.L_x_91:
[----:B------:R-:W-:-:S07]  /*1a10*/  IMAD R0, R7, 0x800000, R0 ;  /* 0x0080000007007824 */ /* 0x000fce00078e0200 */
.L_x_93:
[----:B------:R-:W-:Y:S05]  /*1a20*/  BSYNC.RECONVERGENT B2 ;  /* 0x0000000000027941 */ /* 0x000fea0003800200 */
.L_x_90:
[----:B------:R-:W-:Y:S05]  /*1a30*/  BRA `(.L_x_94) ;  /* 0x0000000000207947 */ /* 0x000fea0003800000 */
.L_x_89:
[----:B------:R-:W-:-:S04]  /*1a40*/  LOP3.LUT R0, R9, 0x80000000, R8, 0x48, !PT ;  /* 0x8000000009007812 */ /* 0x000fc800078e4808 */
[----:B------:R-:W-:Y:S01]  /*1a50*/  LOP3.LUT R0, R0, 0x7f800000, RZ, 0xfc, !PT ;  /* 0x7f80000000007812 */ /* 0x000fe200078efcff */
[----:B------:R-:W-:Y:S06]  /*1a60*/  BRA `(.L_x_94) ;  /* 0x0000000000147947 */ /* 0x000fec0003800000 */
.L_x_88:
[----:B------:R-:W-:Y:S01]  /*1a70*/  LOP3.LUT R0, R9, 0x80000000, R8, 0x48, !PT ;  /* 0x8000000009007812 */ /* 0x000fe200078e4808 */
[----:B------:R-:W-:Y:S06]  /*1a80*/  BRA `(.L_x_94) ;  /* 0x00000000000c7947 */ /* 0x000fec0003800000 */
.L_x_87:
[----:B------:R-:W0:Y:S01]  /*1a90*/  MUFU.RSQ R0, -QNAN ;  /* 0xffc0000000007908 */ /* 0x000e220000001400 */
[----:B------:R-:W-:Y:S05]  /*1aa0*/  BRA `(.L_x_94) ;  /* 0x0000000000047947 */ /* 0x000fea0003800000 */
.L_x_86:
[----:B------:R-:W-:-:S07]  /*1ab0*/  FADD.FTZ R0, R0, R3 ;  /* 0x0000000300007221 */ /* 0x000fce0000010000 */
.L_x_94:
[----:B------:R-:W-:Y:S05]  /*1ac0*/  BSYNC.RECONVERGENT B1 ;  /* 0x0000000000017941 */ /* 0x000fea0003800200 */
.L_x_84:
[----:B------:R-:W-:-:S04]  /*1ad0*/  HFMA2 R3, -RZ, RZ, 0, 0 ;  /* 0x00000000ff037431 */ /* 0x000fc800000001ff */
[----:B0-----:R-:W-:Y:S05]  /*1ae0*/  RET.REL.NODEC R2 `(_Z14rmsnorm_kernelI6__halffEvPT_PKS1_S4_if) ;  /* 0xffffffe402447950 */ /* 0x001fea0003c3ffff */
.L_x_95:
        /* <DEDUP_REMOVED lines=9> */
.L_x_166:


//--------------------- .text._Z30rmsnorm_kernel_fp16_vectorizedP6__halfPKS_S2_if --------------------------
	.section	.text._Z30rmsnorm_kernel_fp16_vectorizedP6__halfPKS_S2_if,"ax",@progbits
	.align	128
        .global         _Z30rmsnorm_kernel_fp16_vectorizedP6__halfPKS_S2_if
        .type           _Z30rmsnorm_kernel_fp16_vectorizedP6__halfPKS_S2_if,@function
        .size           _Z30rmsnorm_kernel_fp16_vectorizedP6__halfPKS_S2_if,(.L_x_167 - _Z30rmsnorm_kernel_fp16_vectorizedP6__halfPKS_S2_if)
        .other          _Z30rmsnorm_kernel_fp16_vectorizedP6__halfPKS_S2_if,@"STO_CUDA_ENTRY STV_DEFAULT"
_Z30rmsnorm_kernel_fp16_vectorizedP6__halfPKS_S2_if:
.text._Z30rmsnorm_kernel_fp16_vectorizedP6__halfPKS_S2_if:
[----:B------:R-:W-:Y:S08]  /*0000*/  LDC R1, c[0x0][0x37c] ;  /* 0x0000df00ff017b82 */ /* 0x000ff00000000800 */
[----:B------:R-:W0:Y:S01]  /*0010*/  LDC R5, c[0x0][0x398] ;  /* 0x0000e600ff057b82 */ /* 0x000e220000000800 */
[----:B------:R-:W1:Y:S01]  /*0020*/  S2R R10, SR_TID.X ;  /* 0x00000000000a7919 */ /* 0x000e620000002100 */
[----:B------:R-:W2:Y:S01]  /*0030*/  LDCU.64 UR6, c[0x0][0x358] ;  /* 0x00006b00ff0677ac */ /* 0x000ea20008000a00 */
[----:B------:R-:W-:Y:S01]  /*0040*/  BSSY.RECONVERGENT B0, `(.L_x_96) ;  /* 0x000006c000007945 */ /* 0x000fe20003800200 */
[----:B------:R-:W-:-:S04]  /*0050*/  IMAD.MOV.U32 R0, RZ, RZ, RZ ;  /* 0x000000ffff007224 */ /* 0x000fc800078e00ff */
[----:B------:R-:W3:Y:S08]  /*0060*/  S2UR UR4, SR_CTAID.X ;  /* 0x00000000000479c3 */ /* 0x000ef00000002500 */
[----:B------:R-:W4:Y:S08]  /*0070*/  LDC.64 R12, c[0x0][0x380] ;  /* 0x0000e000ff0c7b82 */ /* 0x000f300000000a00 */
[----:B------:R-:W5:Y:S01]  /*0080*/  LDC.64 R6, c[0x0][0x388] ;  /* 0x0000e200ff067b82 */ /* 0x000f620000000a00 */
[----:B0-----:R-:W-:-:S04]  /*0090*/  LEA.HI R2, R5, R5, RZ, 0x1 ;  /* 0x0000000505027211 */ /* 0x001fc800078f08ff */
[----:B------:R-:W-:-:S03]  /*00a0*/  SHF.R.S32.HI R2, RZ, 0x1, R2 ;  /* 0x00000001ff027819 */ /* 0x000fc60000011402 */
[----:B------:R-:W0:Y:S01]  /*00b0*/  LDC R3, c[0x0][0x360] ;  /* 0x0000d800ff037b82 */ /* 0x000e220000000800 */
[----:B-1----:R-:W-:Y:S01]  /*00c0*/  ISETP.GE.AND P0, PT, R10, R2, PT ;  /* 0x000000020a00720c */ /* 0x002fe20003f06270 */
[----:B---3--:R-:W-:-:S04]  /*00d0*/  IMAD R8, R5, UR4, RZ ;  /* 0x0000000405087c24 */ /* 0x008fc8000f8e02ff */
[----:B------:R-:W-:-:S03]  /*00e0*/  IMAD.WIDE R8, R8, 0x2, RZ ;  /* 0x0000000208087825 */ /* 0x000fc600078e02ff */
[----:B----4-:R-:W-:-:S04]  /*00f0*/  IADD3 R12, P2, PT, R8, R12, RZ ;  /* 0x0000000c080c7210 */ /* 0x010fc80007f5e0ff */
[----:B------:R-:W-:Y:S02]  /*0100*/  IADD3.X R13, PT, PT, R9, R13, RZ, P2, !PT ;  /* 0x0000000d090d7210 */ /* 0x000fe400017fe4ff */
[----:B-----5:R-:W-:-:S04]  /*0110*/  IADD3 R14, P1, PT, R8, R6, RZ ;  /* 0x00000006080e7210 */ /* 0x020fc80007f3e0ff */
[----:B------:R-:W-:Y:S01]  /*0120*/  IADD3.X R15, PT, PT, R9, R7, RZ, P1, !PT ;  /* 0x00000007090f7210 */ /* 0x000fe20000ffe4ff */
[----:B--2---:R-:W-:Y:S08]  /*0130*/  @P0 BRA `(.L_x_97) ;  /* 0x0000000400700947 */ /* 0x004ff00003800000 */
[----:B0-----:R-:W0:Y:S01]  /*0140*/  I2F.U32.RP R18, R3 ;  /* 0x0000000300127306 */ /* 0x001e220000209000 */
[----:B------:R-:W-:Y:S01]  /*0150*/  IMAD.IADD R11, R10, 0x1, R3 ;  /* 0x000000010a0b7824 */ /* 0x000fe200078e0203 */
[----:B------:R-:W-:Y:S01]  /*0160*/  ISETP.NE.U32.AND P2, PT, R3, RZ, PT ;  /* 0x000000ff0300720c */ /* 0x000fe20003f45070 */
[----:B------:R-:W-:Y:S03]  /*0170*/  BSSY.RECONVERGENT B1, `(.L_x_98) ;  /* 0x0000031000017945 */ /* 0x000fe60003800200 */
[----:B------:R-:W-:Y:S02]  /*0180*/  ISETP.GE.U32.AND P0, PT, R11, R2, PT ;  /* 0x000000020b00720c */ /* 0x000fe40003f06070 */
[----:B------:R-:W-:Y:S01]  /*0190*/  VIMNMX.U32 R0, PT, PT, R2, R11, !PT ;  /* 0x0000000b02007248 */ /* 0x000fe20007fe0000 */
[----:B0-----:R-:W0:Y:S02]  /*01a0*/  MUFU.RCP R18, R18 ;  /* 0x0000001200127308 */ /* 0x001e240000001000 */
[----:B0-----:R-:W-:-:S06]  /*01b0*/  IADD3 R16, PT, PT, R18, 0xffffffe, RZ ;  /* 0x0ffffffe12107810 */ /* 0x001fcc0007ffe0ff */
[----:B------:R0:W1:Y:S02]  /*01c0*/  F2I.FTZ.U32.TRUNC.NTZ R17, R16 ;  /* 0x0000001000117305 */ /* 0x000064000021f000 */
[----:B0-----:R-:W-:Y:S01]  /*01d0*/  HFMA2 R16, -RZ, RZ, 0, 0 ;  /* 0x00000000ff107431 */ /* 0x001fe200000001ff */
[----:B-1----:R-:W-:-:S05]  /*01e0*/  IADD3 R4, PT, PT, RZ, -R17, RZ ;  /* 0x80000011ff047210 */ /* 0x002fca0007ffe0ff */
[----:B------:R-:W-:Y:S01]  /*01f0*/  IMAD R19, R4, R3, RZ ;  /* 0x0000000304137224 */ /* 0x000fe200078e02ff */
[----:B------:R-:W-:-:S03]  /*0200*/  SEL R4, RZ, 0x1, P0 ;  /* 0x00000001ff047807 */ /* 0x000fc60000000000 */
[----:B------:R-:W-:Y:S01]  /*0210*/  IMAD.HI.U32 R17, R17, R19, R16 ;  /* 0x0000001311117227 */ /* 0x000fe200078e0010 */
[----:B------:R-:W-:-:S05]  /*0220*/  IADD3 R0, PT, PT, R0, -R11, -R4 ;  /* 0x8000000b00007210 */ /* 0x000fca0007ffe804 */
[----:B------:R-:W-:-:S05]  /*0230*/  IMAD.HI.U32 R17, R17, R0, RZ ;  /* 0x0000000011117227 */ /* 0x000fca00078e00ff */
[----:B------:R-:W-:-:S05]  /*0240*/  IADD3 R11, PT, PT, -R17, RZ, RZ ;  /* 0x000000ff110b7210 */ /* 0x000fca0007ffe1ff */
[----:B------:R-:W-:-:S05]  /*0250*/  IMAD R0, R3, R11, R0 ;  /* 0x0000000b03007224 */ /* 0x000fca00078e0200 */
[----:B------:R-:W-:-:S13]  /*0260*/  ISETP.GE.U32.AND P0, PT, R0, R3, PT ;  /* 0x000000030000720c */ /* 0x000fda0003f06070 */
[----:B------:R-:W-:Y:S01]  /*0270*/  @P0 IMAD.IADD R0, R0, 0x1, -R3 ;  /* 0x0000000100000824 */ /* 0x000fe200078e0a03 */
[----:B------:R-:W-:-:S04]  /*0280*/  @P0 IADD3 R17, PT, PT, R17, 0x1, RZ ;  /* 0x0000000111110810 */ /* 0x000fc80007ffe0ff */
[----:B------:R-:W-:-:S13]  /*0290*/  ISETP.GE.U32.AND P1, PT, R0, R3, PT ;  /* 0x000000030000720c */ /* 0x000fda0003f26070 */
[----:B------:R-:W-:Y:S02]  /*02a0*/  @P1 IADD3 R17, PT, PT, R17, 0x1, RZ ;  /* 0x0000000111111810 */ /* 0x000fe40007ffe0ff */
[----:B------:R-:W-:-:S05]  /*02b0*/  @!P2 LOP3.LUT R17, RZ, R3, RZ, 0x33, !PT ;  /* 0x00000003ff11a212 */ /* 0x000fca00078e33ff */
[----:B------:R-:W-:Y:S01]  /*02c0*/  IMAD.IADD R17, R4, 0x1, R17 ;  /* 0x0000000104117824 */ /* 0x000fe200078e0211 */
[----:B------:R-:W-:-:S04]  /*02d0*/  MOV R4, R10 ;  /* 0x0000000a00047202 */ /* 0x000fc80000000f00 */
[C---:B------:R-:W-:Y:S02]  /*02e0*/  LOP3.LUT R0, R17.reuse, 0x3, RZ, 0xc0, !PT ;  /* 0x0000000311007812 */ /* 0x040fe400078ec0ff */
[----:B------:R-:W-:Y:S02]  /*02f0*/  ISETP.GE.U32.AND P1, PT, R17, 0x3, PT ;  /* 0x000000031100780c */ /* 0x000fe40003f26070 */
[----:B------:R-:W-:Y:S02]  /*0300*/  ISETP.NE.AND P0, PT, R0, 0x3, PT ;  /* 0x000000030000780c */ /* 0x000fe40003f05270 */
[----:B------:R-:W-:-:S11]  /*0310*/  MOV R0, RZ ;  /* 0x000000ff00007202 */ /* 0x000fd60000000f00 */
[----:B------:R-:W-:Y:S05]  /*0320*/  @!P0 BRA `(.L_x_99) ;  /* 0x0000000000548947 */ /* 0x000fea0003800000 */
[----:B------:R-:W-:-:S04]  /*0330*/  IMAD.WIDE.U32 R8, R10, 0x4, R8 ;  /* 0x000000040a087825 */ /* 0x000fc800078e0008 */
[----:B------:R-:W-:Y:S01]  /*0340*/  VIADD R0, R17, 0x1 ;  /* 0x0000000111007836 */ /* 0x000fe20000000000 */
[----:B------:R-:W-:Y:S01]  /*0350*/  IADD3 R8, P0, PT, R8, R6, RZ ;  /* 0x0000000608087210 */ /* 0x000fe20007f1e0ff */
[----:B------:R-:W-:-:S03]  /*0360*/  IMAD.MOV.U32 R4, RZ, RZ, R10 ;  /* 0x000000ffff047224 */ /* 0x000fc600078e000a */
[----:B------:R-:W-:Y:S02]  /*0370*/  LOP3.LUT R6, R0, 0x3, RZ, 0xc0, !PT ;  /* 0x0000000300067812 */ /* 0x000fe400078ec0ff */
[----:B------:R-:W-:Y:S02]  /*0380*/  MOV R0, RZ ;  /* 0x000000ff00007202 */ /* 0x000fe40000000f00 */
[----:B------:R-:W-:Y:S02]  /*0390*/  IADD3.X R7, PT, PT, R9, R7, RZ, P0, !PT ;  /* 0x0000000709077210 */ /* 0x000fe400007fe4ff */
[----:B------:R-:W-:-:S07]  /*03a0*/  IADD3 R11, PT, PT, -R6, RZ, RZ ;  /* 0x000000ff060b7210 */ /* 0x000fce0007ffe1ff */
.L_x_100:
[----:B------:R-:W-:-:S05]  /*03b0*/  MOV R9, R7 ;  /* 0x0000000700097202 */ /* 0x000fca0000000f00 */
[----:B------:R-:W2:Y:S01]  /*03c0*/  LDG.E.CONSTANT R6, desc[UR6][R8.64] ;  /* 0x0000000608067981 */ /* 0x000ea2000c1e9900 */
[----:B------:R-:W-:Y:S01]  /*03d0*/  VIADD R11, R11, 0x1 ;  /* 0x000000010b0b7836 */ /* 0x000fe20000000000 */
[----:B------:R-:W-:-:S04]  /*03e0*/  IADD3 R4, PT, PT, R3, R4, RZ ;  /* 0x0000000403047210 */ /* 0x000fc80007ffe0ff */
[----:B------:R-:W-:Y:S01]  /*03f0*/  ISETP.NE.AND P0, PT, R11, RZ, PT ;  /* 0x000000ff0b00720c */ /* 0x000fe20003f05270 */
[--C-:B--2---:R-:W-:Y:S02]  /*0400*/  HADD2.F32 R7, -RZ, R6.reuse.H1_H1 ;  /* 0x30000006ff077230 */ /* 0x104fe40000004100 */
[----:B------:R-:W-:-:S03]  /*0410*/  HADD2.F32 R16, -RZ, R6.H0_H0 ;  /* 0x20000006ff107230 */ /* 0x000fc60000004100 */
[----:B------:R-:W-:Y:S01]  /*0420*/  FMUL R17, R7, R7 ;  /* 0x0000000707117220 */ /* 0x000fe20000400000 */
[----:B------:R-:W-:-:S04]  /*0430*/  IMAD.WIDE.U32 R6, R3, 0x4, R8 ;  /* 0x0000000403067825 */ /* 0x000fc800078e0008 */
[----:B------:R-:W-:Y:S01]  /*0440*/  FFMA R17, R16, R16, R17 ;  /* 0x0000001010117223 */ /* 0x000fe20000000011 */
[----:B------:R-:W-:-:S03]  /*0450*/  MOV R8, R6 ;  /* 0x0000000600087202 */ /* 0x000fc60000000f00 */
[----:B------:R-:W-:Y:S01]  /*0460*/  FADD R0, R17, R0 ;  /* 0x0000000011007221 */ /* 0x000fe20000000000 */
[----:B------:R-:W-:Y:S06]  /*0470*/  @P0 BRA `(.L_x_100) ;  /* 0xfffffffc00cc0947 */ /* 0x000fec000383ffff */
.L_x_99:
[----:B------:R-:W-:Y:S05]  /*0480*/  BSYNC.RECONVERGENT B1 ;  /* 0x0000000000017941 */ /* 0x000fea0003800200 */
.L_x_98:
[----:B------:R-:W-:Y:S05]  /*0490*/  @!P1 BRA `(.L_x_97) ;  /* 0x0000000000989947 */ /* 0x000fea0003800000 */
[C-C-:B------:R-:W-:Y:S01]  /*04a0*/  IMAD R8, R3.reuse, 0x2, R4.reuse ;  /* 0x0000000203087824 */ /* 0x140fe200078e0204 */
[----:B------:R-:W-:Y:S01]  /*04b0*/  IADD3 R11, PT, PT, R4, R3, RZ ;  /* 0x00000003040b7210 */ /* 0x000fe20007ffe0ff */
[----:B------:R-:W-:-:S07]  /*04c0*/  IMAD R9, R3, 0x3, R4 ;  /* 0x0000000303097824 */ /* 0x000fce00078e0204 */
.L_x_101:
[----:B------:R-:W-:-:S06]  /*04d0*/  IMAD.WIDE.U32 R18, R4, 0x4, R14 ;  /* 0x0000000404127825 */ /* 0x000fcc00078e000e */
[----:B------:R-:W2:Y:S01]  /*04e0*/  LDG.E.CONSTANT R18, desc[UR6][R18.64] ;  /* 0x0000000612127981 */ /* 0x000ea2000c1e9900 */
[----:B------:R-:W-:-:S04]  /*04f0*/  IMAD.WIDE.U32 R20, R11, 0x4, R14 ;  /* 0x000000040b147825 */ /* 0x000fc800078e000e */
[--C-:B------:R-:W-:Y:S02]  /*0500*/  IMAD.WIDE.U32 R16, R8, 0x4, R14.reuse ;  /* 0x0000000408107825 */ /* 0x100fe400078e000e */
[----:B------:R-:W3:Y:S02]  /*0510*/  LDG.E.CONSTANT R20, desc[UR6][R20.64] ;  /* 0x0000000614147981 */ /* 0x000ee4000c1e9900 */
[----:B------:R-:W-:Y:S02]  /*0520*/  IMAD.WIDE.U32 R6, R9, 0x4, R14 ;  /* 0x0000000409067825 */ /* 0x000fe400078e000e */
[----:B------:R-:W4:Y:S04]  /*0530*/  LDG.E.CONSTANT R16, desc[UR6][R16.64] ;  /* 0x0000000610107981 */ /* 0x000f28000c1e9900 */
[----:B------:R-:W5:Y:S01]  /*0540*/  LDG.E.CONSTANT R6, desc[UR6][R6.64] ;  /* 0x0000000606067981 */ /* 0x000f62000c1e9900 */
[C---:B------:R-:W-:Y:S01]  /*0550*/  IADD3 R4, PT, PT, R3.reuse, R4, R3 ;  /* 0x0000000403047210 */ /* 0x040fe20007ffe003 */
[C---:B------:R-:W-:Y:S01]  /*0560*/  IMAD R8, R3.reuse, 0x4, R8 ;  /* 0x0000000403087824 */ /* 0x040fe200078e0208 */
[----:B------:R-:W-:-:S02]  /*0570*/  LEA R11, R3, R11, 0x2 ;  /* 0x0000000b030b7211 */ /* 0x000fc400078e10ff */
[C---:B------:R-:W-:Y:S02]  /*0580*/  IADD3 R4, PT, PT, R3.reuse, R4, R3 ;  /* 0x0000000403047210 */ /* 0x040fe40007ffe003 */
[----:B------:R-:W-:Y:S02]  /*0590*/  LEA R9, R3, R9, 0x2 ;  /* 0x0000000903097211 */ /* 0x000fe400078e10ff */
[----:B------:R-:W-:Y:S01]  /*05a0*/  ISETP.GE.AND P0, PT, R4, R2, PT ;  /* 0x000000020400720c */ /* 0x000fe20003f06270 */
[--C-:B--2---:R-:W-:Y:S02]  /*05b0*/  HADD2.F32 R23, -RZ, R18.reuse.H1_H1 ;  /* 0x30000012ff177230 */ /* 0x104fe40000004100 */
[----:B------:R-:W-:-:S03]  /*05c0*/  HADD2.F32 R22, -RZ, R18.H0_H0 ;  /* 0x20000012ff167230 */ /* 0x000fc60000004100 */
[----:B------:R-:W-:Y:S01]  /*05d0*/  FMUL R23, R23, R23 ;  /* 0x0000001717177220 */ /* 0x000fe20000400000 */
[----:B---3--:R-:W-:-:S03]  /*05e0*/  HADD2.F32 R24, -RZ, R20.H1_H1 ;  /* 0x30000014ff187230 */ /* 0x008fc60000004100 */
[----:B------:R-:W-:Y:S01]  /*05f0*/  FFMA R23, R22, R22, R23 ;  /* 0x0000001616177223 */ /* 0x000fe20000000017 */
[----:B------:R-:W-:Y:S02]  /*0600*/  HADD2.F32 R18, -RZ, R20.H0_H0 ;  /* 0x20000014ff127230 */ /* 0x000fe40000004100 */
[----:B------:R-:W-:Y:S01]  /*0610*/  FMUL R19, R24, R24 ;  /* 0x0000001818137220 */ /* 0x000fe20000400000 */
[----:B------:R-:W-:Y:S01]  /*0620*/  FADD R23, R23, R0 ;  /* 0x0000000017177221 */ /* 0x000fe20000000000 */
[----:B----4-:R-:W-:Y:S02]  /*0630*/  HADD2.F32 R0, -RZ, R16.H1_H1 ;  /* 0x30000010ff007230 */ /* 0x010fe40000004100 */
[----:B-----5:R-:W-:Y:S02]  /*0640*/  HADD2.F32 R17, -RZ, R6.H1_H1 ;  /* 0x30000006ff117230 */ /* 0x020fe40000004100 */
[----:B------:R-:W-:Y:S01]  /*0650*/  FFMA R18, R18, R18, R19 ;  /* 0x0000001212127223 */ /* 0x000fe20000000013 */
[----:B------:R-:W-:-:S02]  /*0660*/  HADD2.F32 R16, -RZ, R16.H0_H0 ;  /* 0x20000010ff107230 */ /* 0x000fc40000004100 */
[----:B------:R-:W-:Y:S01]  /*0670*/  FMUL R7, R0, R0 ;  /* 0x0000000000077220 */ /* 0x000fe20000400000 */
[----:B------:R-:W-:Y:S02]  /*0680*/  HADD2.F32 R6, -RZ, R6.H0_H0 ;  /* 0x20000006ff067230 */ /* 0x000fe40000004100 */
[----:B------:R-:W-:Y:S01]  /*0690*/  FADD R18, R23, R18 ;  /* 0x0000001217127221 */ /* 0x000fe20000000000 */
[----:B------:R-:W-:Y:S01]  /*06a0*/  FMUL R17, R17, R17 ;  /* 0x0000001111117220 */ /* 0x000fe20000400000 */
[----:B------:R-:W-:-:S03]  /*06b0*/  FFMA R7, R16, R16, R7 ;  /* 0x0000001010077223 */ /* 0x000fc60000000007 */
[----:B------:R-:W-:Y:S01]  /*06c0*/  FFMA R0, R6, R6, R17 ;  /* 0x0000000606007223 */ /* 0x000fe20000000011 */
[----:B------:R-:W-:-:S04]  /*06d0*/  FADD R7, R18, R7 ;  /* 0x0000000712077221 */ /* 0x000fc80000000000 */
[----:B------:R-:W-:Y:S01]  /*06e0*/  FADD R0, R7, R0 ;  /* 0x0000000007007221 */ /* 0x000fe20000000000 */
[----:B------:R-:W-:Y:S06]  /*06f0*/  @!P0 BRA `(.L_x_101) ;  /* 0xfffffffc00748947 */ /* 0x000fec000383ffff */
.L_x_97:
[----:B------:R-:W-:Y:S05]  /*0700*/  BSYNC.RECONVERGENT B0 ;  /* 0x0000000000007941 */ /* 0x000fea0003800200 */
.L_x_96:
[----:B------:R-:W-:-:S04]  /*0710*/  LOP3.LUT R4, R5, 0x80000001, RZ, 0xc0, !PT ;  /* 0x8000000105047812 */ /* 0x000fc800078ec0ff */
[----:B------:R-:W-:Y:S02]  /*0720*/  ISETP.NE.AND P0, PT, R4, 0x1, PT ;  /* 0x000000010400780c */ /* 0x000fe40003f05270 */
[----:B------:R-:W-:Y:S02]  /*0730*/  IADD3 R4, PT, PT, R5, -0x1, RZ ;  /* 0xffffffff05047810 */ /* 0x000fe40007ffe0ff */
[----:B------:R-:W-:-:S03]  /*0740*/  ISETP.EQ.AND P0, PT, R10, RZ, !P0 ;  /* 0x000000ff0a00720c */ /* 0x000fc60004702270 */
[----:B------:R-:W-:-:S10]  /*0750*/  IMAD.WIDE.U32 R16, R4, 0x2, R14 ;  /* 0x0000000204107825 */ /* 0x000fd400078e000e */
[----:B------:R-:W2:Y:S01]  /*0760*/  @P0 LDG.E.U16.CONSTANT R6, desc[UR6][R16.64] ;  /* 0x0000000610060981 */ /* 0x000ea2000c1e9500 */
[----:B------:R-:W-:Y:S01]  /*0770*/  LOP3.LUT P1, RZ, R10, 0x1f, RZ, 0xc0, !PT ;  /* 0x0000001f0aff7812 */ /* 0x000fe2000782c0ff */
[----:B0-----:R-:W-:-:S05]  /*0780*/  VIADD R11, R3, 0x1f ;  /* 0x0000001f030b7836 */ /* 0x001fca0000000000 */
[----:B------:R-:W-:-:S04]  /*0790*/  SHF.R.U32.HI R11, RZ, 0x5, R11 ;  /* 0x00000005ff0b7819 */ /* 0x000fc8000001160b */
[----:B------:R-:W-:-:S03]  /*07a0*/  ISETP.GE.U32.AND P2, PT, R10, R11, PT ;  /* 0x0000000b0a00720c */ /* 0x000fc60003f46070 */
[----:B------:R-:W0:Y:S10]  /*07b0*/  @!P1 S2R R11, SR_CgaCtaId ;  /* 0x00000000000b9919 */ /* 0x000e340000008800 */
[----:B------:R-:W1:Y:S01]  /*07c0*/  @!P2 S2R R19, SR_CgaCtaId ;  /* 0x000000000013a919 */ /* 0x000e620000008800 */
[----:B--2---:R-:W-:-:S05]  /*07d0*/  @P0 HADD2.F32 R7, -RZ, R6.H0_H0 ;  /* 0x20000006ff070230 */ /* 0x004fca0000004100 */
[----:B------:R-:W-:-:S05]  /*07e0*/  @P0 FFMA R0, R7, R7, R0 ;  /* 0x0000000707000223 */ /* 0x000fca0000000000 */
[----:B------:R-:W2:Y:S02]  /*07f0*/  SHFL.BFLY PT, R7, R0, 0x10, 0x1f ;  /* 0x0e001f0000077f89 */ /* 0x000ea400000e0000 */
[----:B--2---:R-:W-:Y:S01]  /*0800*/  FADD R7, R7, R0 ;  /* 0x0000000007077221 */ /* 0x004fe20000000000 */
[----:B------:R-:W-:-:S04]  /*0810*/  @!P1 MOV R0, 0x400 ;  /* 0x0000040000009802 */ /* 0x000fc80000000f00 */
[----:B------:R-:W2:Y:S01]  /*0820*/  SHFL.BFLY PT, R6, R7, 0x8, 0x1f ;  /* 0x0d001f0007067f89 */ /* 0x000ea200000e0000 */
[----:B------:R-:W-:Y:S01]  /*0830*/  @!P1 IADD3 R0, PT, PT, R0, 0x10, RZ ;  /* 0x0000001000009810 */ /* 0x000fe20007ffe0ff */
[----:B--2---:R-:W-:-:S05]  /*0840*/  FADD R6, R7, R6 ;  /* 0x0000000607067221 */ /* 0x004fca0000000000 */
[----:B------:R-:W2:Y:S02]  /*0850*/  SHFL.BFLY PT, R9, R6, 0x4, 0x1f ;  /* 0x0c801f0006097f89 */ /* 0x000ea400000e0000 */
[----:B--2---:R-:W-:Y:S01]  /*0860*/  FADD R9, R6, R9 ;  /* 0x0000000906097221 */ /* 0x004fe20000000000 */
[----:B------:R-:W-:-:S04]  /*0870*/  @!P2 MOV R6, 0x400 ;  /* 0x000004000006a802 */ /* 0x000fc80000000f00 */
[----:B------:R-:W2:Y:S01]  /*0880*/  SHFL.BFLY PT, R8, R9, 0x2, 0x1f ;  /* 0x0c401f0009087f89 */ /* 0x000ea200000e0000 */
[----:B------:R-:W-:-:S04]  /*0890*/  @!P2 IADD3 R6, PT, PT, R6, 0x10, RZ ;  /* 0x000000100606a810 */ /* 0x000fc80007ffe0ff */
[----:B-1----:R-:W-:-:S04]  /*08a0*/  @!P2 LEA R19, R19, R6, 0x18 ;  /* 0x000000061313a211 */ /* 0x002fc800078ec0ff */
[----:B------:R-:W-:Y:S01]  /*08b0*/  @!P2 LEA R6, R10, R19, 0x2 ;  /* 0x000000130a06a211 */ /* 0x000fe200078e10ff */
[----:B--2---:R-:W-:Y:S01]  /*08c0*/  FADD R8, R9, R8 ;  /* 0x0000000809087221 */ /* 0x004fe20000000000 */
[----:B0-----:R-:W-:Y:S01]  /*08d0*/  @!P1 LEA R9, R11, R0, 0x18 ;  /* 0x000000000b099211 */ /* 0x001fe200078ec0ff */
[----:B------:R-:W-:-:S03]  /*08e0*/  IMAD.MOV.U32 R0, RZ, RZ, RZ ;  /* 0x000000ffff007224 */ /* 0x000fc600078e00ff */
[----:B------:R-:W0:Y:S01]  /*08f0*/  SHFL.BFLY PT, R7, R8, 0x1, 0x1f ;  /* 0x0c201f0008077f89 */ /* 0x000e2200000e0000 */
[----:B------:R-:W-:Y:S01]  /*0900*/  @!P1 LEA.HI R9, R10, R9, RZ, 0x1d ;  /* 0x000000090a099211 */ /* 0x000fe200078fe8ff */
[----:B0-----:R-:W-:-:S05]  /*0910*/  FADD R18, R8, R7 ;  /* 0x0000000708127221 */ /* 0x001fca0000000000 */
[----:B------:R0:W-:Y:S01]  /*0920*/  @!P1 STS [R9], R18 ;  /* 0x0000001209009388 */ /* 0x0001e20000000800 */
[----:B------:R-:W-:Y:S01]  /*0930*/  BAR.SYNC.DEFER_BLOCKING 0x0 ;  /* 0x0000000000007b1d */ /* 0x000fe20000010000 */
[----:B------:R-:W-:-:S05]  /*0940*/  ISETP.GT.U32.AND P1, PT, R10, 0x1f, PT ;  /* 0x0000001f0a00780c */ /* 0x000fca0003f24070 */
[----:B------:R0:W1:Y:S08]  /*0950*/  @!P2 LDS R0, [R6] ;  /* 0x000000000600a984 */ /* 0x0000700000000800 */
[----:B0-----:R-:W-:Y:S05]  /*0960*/  @P1 BRA `(.L_x_102) ;  /* 0x0000000000981947 */ /* 0x001fea0003800000 */
[----:B------:R-:W-:Y:S01]  /*0970*/  UMOV UR4, 0xffffffff ;  /* 0xffffffff00047882 */ /* 0x000fe20000000000 */
[----:B------:R-:W-:Y:S02]  /*0980*/  ISETP.NE.AND P1, PT, R10, RZ, PT ;  /* 0x000000ff0a00720c */ /* 0x000fe40003f25270 */
[----:B------:R-:W-:Y:S11]  /*0990*/  BRA.DIV UR4, `(.L_x_103) ;  /* 0x0000000a04f07947 */ /* 0x000ff6000b800000 */
        /* <DEDUP_REMOVED lines=9> */
.L_x_117:
[----:B-1----:R-:W-:Y:S01]  /*0a30*/  FADD R0, R8, R11 ;  /* 0x0000000b08007221 */ /* 0x002fe20000000000 */
[----:B------:R-:W-:Y:S06]  /*0a40*/  @P1 BRA `(.L_x_102) ;  /* 0x0000000000601947 */ /* 0x000fec0003800000 */
[----:B------:R-:W-:Y:S01]  /*0a50*/  I2FP.F32.S32 R5, R5 ;  /* 0x0000000500057245 */ /* 0x000fe20000201400 */
[----:B------:R-:W-:Y:S03]  /*0a60*/  BSSY.RECONVERGENT B0, `(.L_x_104) ;  /* 0x000000c000007945 */ /* 0x000fe60003800200 */
[----:B------:R-:W1:Y:S08]  /*0a70*/  MUFU.RCP R6, R5 ;  /* 0x0000000500067308 */ /* 0x000e700000001000 */
[----:B------:R-:W2:Y:S01]  /*0a80*/  FCHK P1, R0, R5 ;  /* 0x0000000500007302 */ /* 0x000ea20000020000 */
[----:B-1----:R-:W-:-:S04]  /*0a90*/  FFMA R7, -R5, R6, 1 ;  /* 0x3f80000005077423 */ /* 0x002fc80000000106 */
[----:B------:R-:W-:-:S04]  /*0aa0*/  FFMA R7, R6, R7, R6 ;  /* 0x0000000706077223 */ /* 0x000fc80000000006 */
[----:B------:R-:W-:-:S04]  /*0ab0*/  FFMA R6, R0, R7, RZ ;  /* 0x0000000700067223 */ /* 0x000fc800000000ff */
[----:B0-----:R-:W-:-:S04]  /*0ac0*/  FFMA R8, -R5, R6, R0 ;  /* 0x0000000605087223 */ /* 0x001fc80000000100 */
[----:B------:R-:W-:Y:S01]  /*0ad0*/  FFMA R6, R7, R8, R6 ;  /* 0x0000000807067223 */ /* 0x000fe20000000006 */
[----:B--2---:R-:W-:Y:S06]  /*0ae0*/  @!P1 BRA `(.L_x_105) ;  /* 0x00000000000c9947 */ /* 0x004fec0003800000 */
[----:B------:R-:W-:-:S07]  /*0af0*/  MOV R6, 0xb10 ;  /* 0x00000b1000067802 */ /* 0x000fce0000000f00 */
[----:B------:R-:W-:Y:S05]  /*0b00*/  CALL.REL.NOINC `($__internal_3_$__cuda_sm3x_div_rn_noftz_f32_slowpath) ;  /* 0x0000000c00207944 */ /* 0x000fea0003c00000 */
[----:B------:R-:W-:-:S07]  /*0b10*/  MOV R6, R0 ;  /* 0x0000000000067202 */ /* 0x000fce0000000f00 */
.L_x_105:
[----:B------:R-:W-:Y:S05]  /*0b20*/  BSYNC.RECONVERGENT B0 ;  /* 0x0000000000007941 */ /* 0x000fea0003800200 */
.L_x_104:
[----:B------:R-:W0:Y:S01]  /*0b30*/  LDCU UR4, c[0x0][0x39c] ;  /* 0x00007380ff0477ac */ /* 0x000e220008000800 */
[----:B------:R-:W1:Y:S01]  /*0b40*/  S2UR UR5, SR_CgaCtaId ;  /* 0x00000000000579c3 */ /* 0x000e620000008800 */
[----:B0-----:R-:W-:Y:S01]  /*0b50*/  FADD R6, R6, UR4 ;  /* 0x0000000406067e21 */ /* 0x001fe20008000000 */
[----:B------:R-:W-:-:S04]  /*0b60*/  UMOV UR4, 0x400 ;  /* 0x0000040000047882 */ /* 0x000fc80000000000 */
[----:B------:R-:W-:Y:S01]  /*0b70*/  FSETP.GEU.AND P1, PT, |R6|, 1.175494350822287508e-38, PT ;  /* 0x008000000600780b */ /* 0x000fe20003f2e200 */
[----:B-1----:R-:W-:-:S12]  /*0b80*/  ULEA UR4, UR5, UR4, 0x18 ;  /* 0x0000000405047291 */ /* 0x002fd8000f8ec0ff */
[----:B------:R-:W-:-:S04]  /*0b90*/  @!P1 FMUL R6, R6, 16777216 ;  /* 0x4b80000006069820 */ /* 0x000fc80000400000 */
[----:B------:R-:W0:Y:S02]  /*0ba0*/  MUFU.RSQ R0, R6 ;  /* 0x0000000600007308 */ /* 0x000e240000001400 */
[----:B0-----:R-:W-:-:S05]  /*0bb0*/  @!P1 FMUL R0, R0, 4096 ;  /* 0x4580000000009820 */ /* 0x001fca0000400000 */
[----:B------:R2:W-:Y:S02]  /*0bc0*/  STS [UR4], R0 ;  /* 0x00000000ff007988 */ /* 0x0005e40008000804 */
.L_x_102:
[----:B------:R-:W-:Y:S05]  /*0bd0*/  WARPSYNC.ALL ;  /* 0x0000000000007948 */ /* 0x000fea0003800000 */
[----:B------:R-:W-:Y:S01]  /*0be0*/  ISETP.GE.AND P1, PT, R10, R2, PT ;  /* 0x000000020a00720c */ /* 0x000fe20003f26270 */
[----:B------:R-:W3:Y:S08]  /*0bf0*/  S2UR UR5, SR_CgaCtaId ;  /* 0x00000000000579c3 */ /* 0x000ef00000008800 */
[----:B------:R-:W-:Y:S06]  /*0c00*/  BAR.SYNC.DEFER_BLOCKING 0x0 ;  /* 0x0000000000007b1d */ /* 0x000fec0000010000 */
[----:B------:R-:W-:Y:S01]  /*0c10*/  UMOV UR4, 0x400 ;  /* 0x0000040000047882 */ /* 0x000fe20000000000 */
[----:B------:R-:W-:Y:S01]  /*0c20*/  BSSY.RECONVERGENT B0, `(.L_x_106) ;  /* 0x0000086000007945 */ /* 0x000fe20003800200 */
[----:B---3--:R-:W-:-:S09]  /*0c30*/  ULEA UR4, UR5, UR4, 0x18 ;  /* 0x0000000405047291 */ /* 0x008fd2000f8ec0ff */
[----:B------:R-:W3:Y:S02]  /*0c40*/  LDS R5, [UR4] ;  /* 0x00000004ff057984 */ /* 0x000ee40008000800 */
[----:B------:R-:W4:Y:S01]  /*0c50*/  LDCU.64 UR4, c[0x0][0x390] ;  /* 0x00007200ff0477ac */ /* 0x000f220008000a00 */
[----:B------:R-:W-:Y:S05]  /*0c60*/  @P1 BRA `(.L_x_107) ;  /* 0x0000000800041947 */ /* 0x000fea0003800000 */
[----:B------:R-:W5:Y:S01]  /*0c70*/  I2F.U32.RP R11, R3 ;  /* 0x00000003000b7306 */ /* 0x000f620000209000 */
[----:B------:R-:W-:Y:S01]  /*0c80*/  IADD3 R9, PT, PT, R10, R3, RZ ;  /* 0x000000030a097210 */ /* 0x000fe20007ffe0ff */
[----:B------:R-:W-:Y:S01]  /*0c90*/  BSSY.RECONVERGENT B1, `(.L_x_108) ;  /* 0x0000036000017945 */ /* 0x000fe20003800200 */
[----:B------:R-:W-:Y:S02]  /*0ca0*/  ISETP.NE.U32.AND P3, PT, R3, RZ, PT ;  /* 0x000000ff0300720c */ /* 0x000fe40003f65070 */
[----:B------:R-:W-:Y:S02]  /*0cb0*/  ISETP.GE.U32.AND P1, PT, R9, R2, PT ;  /* 0x000000020900720c */ /* 0x000fe40003f26070 */
[----:B-12---:R-:W-:Y:S01]  /*0cc0*/  VIMNMX.U32 R0, PT, PT, R2, R9, !PT ;  /* 0x0000000902007248 */ /* 0x006fe20007fe0000 */
[----:B-----5:R-:W1:Y:S02]  /*0cd0*/  MUFU.RCP R11, R11 ;  /* 0x0000000b000b7308 */ /* 0x020e640000001000 */
[----:B-1----:R-:W-:-:S06]  /*0ce0*/  VIADD R6, R11, 0xffffffe ;  /* 0x0ffffffe0b067836 */ /* 0x002fcc0000000000 */
[----:B------:R1:W0:Y:S02]  /*0cf0*/  F2I.FTZ.U32.TRUNC.NTZ R7, R6 ;  /* 0x0000000600077305 */ /* 0x000224000021f000 */
[----:B-1----:R-:W-:Y:S01]  /*0d00*/  IMAD.MOV.U32 R6, RZ, RZ, RZ ;  /* 0x000000ffff067224 */ /* 0x002fe200078e00ff */
[----:B0-----:R-:W-:-:S05]  /*0d10*/  IADD3 R8, PT, PT, RZ, -R7, RZ ;  /* 0x80000007ff087210 */ /* 0x001fca0007ffe0ff */
        /* <DEDUP_REMOVED lines=8> */
[----:B------:R-:W-:Y:S01]  /*0da0*/  @P1 IADD3 R0, PT, PT, R0, -R3, RZ ;  /* 0x8000000300001210 */ /* 0x000fe20007ffe0ff */
[----:B------:R-:W-:-:S03]  /*0db0*/  @P1 VIADD R19, R19, 0x1 ;  /* 0x0000000113131836 */ /* 0x000fc60000000000 */
[----:B------:R-:W-:-:S13]  /*0dc0*/  ISETP.GE.U32.AND P2, PT, R0, R3, PT ;  /* 0x000000030000720c */ /* 0x000fda0003f46070 */
[----:B------:R-:W-:Y:S02]  /*0dd0*/  @P2 IADD3 R19, PT, PT, R19, 0x1, RZ ;  /* 0x0000000113132810 */ /* 0x000fe40007ffe0ff */
[----:B------:R-:W-:-:S04]  /*0de0*/  @!P3 LOP3.LUT R19, RZ, R3, RZ, 0x33, !PT ;  /* 0x00000003ff13b212 */ /* 0x000fc800078e33ff */
[----:B------:R-:W-:-:S04]  /*0df0*/  IADD3 R0, PT, PT, R8, R19, RZ ;  /* 0x0000001308007210 */ /* 0x000fc80007ffe0ff */
[C---:B------:R-:W-:Y:S02]  /*0e00*/  LOP3.LUT R6, R0.reuse, 0x3, RZ, 0xc0, !PT ;  /* 0x0000000300067812 */ /* 0x040fe400078ec0ff */
[----:B------:R-:W-:Y:S02]  /*0e10*/  ISETP.GE.U32.AND P1, PT, R0, 0x3, PT ;  /* 0x000000030000780c */ /* 0x000fe40003f26070 */
[----:B------:R-:W-:-:S13]  /*0e20*/  ISETP.NE.AND P2, PT, R6, 0x3, PT ;  /* 0x000000030600780c */ /* 0x000fda0003f45270 */
[----:B------:R-:W-:Y:S05]  /*0e30*/  @!P2 BRA `(.L_x_109) ;  /* 0x00000000006ca947 */ /* 0x000fea0003800000 */
[----:B------:R-:W-:Y:S02]  /*0e40*/  VIADD R0, R0, 0x1 ;  /* 0x0000000100007836 */ /* 0x000fe40000000000 */
[----:B------:R-:W-:-:S03]  /*0e50*/  IMAD.WIDE.U32 R6, R10, 0x4, RZ ;  /* 0x000000040a067825 */ /* 0x000fc600078e00ff */
[----:B------:R-:W-:-:S05]  /*0e60*/  LOP3.LUT R0, R0, 0x3, RZ, 0xc0, !PT ;  /* 0x0000000300007812 */ /* 0x000fca00078ec0ff */
[C---:B------:R-:W-:Y:S01]  /*0e70*/  IMAD R10, R0.reuse, R3, R10 ;  /* 0x00000003000a7224 */ /* 0x040fe200078e020a */
[----:B------:R-:W-:-:S07]  /*0e80*/  IADD3 R0, PT, PT, -R0, RZ, RZ ;  /* 0x000000ff00007210 */ /* 0x000fce0007ffe1ff */
.L_x_110:
[C---:B------:R-:W-:Y:S02]  /*0e90*/  IADD3 R18, P2, PT, R6.reuse, R14, RZ ;  /* 0x0000000e06127210 */ /* 0x040fe40007f5e0ff */
[----:B----4-:R-:W-:Y:S02]  /*0ea0*/  IADD3 R20, P3, PT, R6, UR4, RZ ;  /* 0x0000000406147c10 */ /* 0x010fe4000ff7e0ff */
[C---:B------:R-:W-:Y:S02]  /*0eb0*/  IADD3.X R19, PT, PT, R7.reuse, R15, RZ, P2, !PT ;  /* 0x0000000f07137210 */ /* 0x040fe400017fe4ff */
[----:B------:R-:W-:-:S03]  /*0ec0*/  IADD3.X R21, PT, PT, R7, UR5, RZ, P3, !PT ;  /* 0x0000000507157c10 */ /* 0x000fc60009ffe4ff */
[----:B------:R-:W2:Y:S04]  /*0ed0*/  LDG.E.CONSTANT R18, desc[UR6][R18.64] ;  /* 0x0000000612127981 */ /* 0x000ea8000c1e9900 */
[----:B------:R-:W4:Y:S01]  /*0ee0*/  LDG.E.CONSTANT R20, desc[UR6][R20.64] ;  /* 0x0000000614147981 */ /* 0x000f22000c1e9900 */
[----:B------:R-:W-:Y:S01]  /*0ef0*/  IADD3 R0, PT, PT, R0, 0x1, RZ ;  /* 0x0000000100007810 */ /* 0x000fe20007ffe0ff */
[--C-:B0-2---:R-:W-:Y:S02]  /*0f00*/  HADD2.F32 R8, -RZ, R18.reuse.H0_H0 ;  /* 0x20000012ff087230 */ /* 0x105fe40000004100 */
[----:B------:R-:W-:Y:S02]  /*0f10*/  HADD2.F32 R22, -RZ, R18.H1_H1 ;  /* 0x30000012ff167230 */ /* 0x000fe40000004100 */
[----:B----4-:R-:W-:-:S02]  /*0f20*/  HADD2.F32 R9, -RZ, R20.H0_H0 ;  /* 0x20000014ff097230 */ /* 0x010fc40000004100 */
[C---:B---3--:R-:W-:Y:S01]  /*0f30*/  FMUL R8, R5.reuse, R8 ;  /* 0x0000000805087220 */ /* 0x048fe20000400000 */
[----:B------:R-:W-:Y:S02]  /*0f40*/  HADD2.F32 R11, -RZ, R20.H1_H1 ;  /* 0x30000014ff0b7230 */ /* 0x000fe40000004100 */
[----:B------:R-:W-:Y:S01]  /*0f50*/  FMUL R24, R5, R22 ;  /* 0x0000001605187220 */ /* 0x000fe20000400000 */
[----:B------:R-:W-:Y:S01]  /*0f60*/  FMUL R22, R9, R8 ;  /* 0x0000000809167220 */ /* 0x000fe20000400000 */
[----:B------:R-:W-:Y:S02]  /*0f70*/  IADD3 R8, P2, PT, R6, R12, RZ ;  /* 0x0000000c06087210 */ /* 0x000fe40007f5e0ff */
[----:B------:R-:W-:-:S03]  /*0f80*/  FMUL R11, R11, R24 ;  /* 0x000000180b0b7220 */ /* 0x000fc60000400000 */
[----:B------:R-:W-:Y:S02]  /*0f90*/  IMAD.X R9, R7, 0x1, R13, P2 ;  /* 0x0000000107097824 */ /* 0x000fe400010e060d */
[----:B------:R-:W-:Y:S01]  /*0fa0*/  F2FP.F16.F32.PACK_AB R11, R11, R22 ;  /* 0x000000160b0b723e */ /* 0x000fe200000000ff */
[----:B------:R-:W-:Y:S01]  /*0fb0*/  IMAD.WIDE.U32 R6, R3, 0x4, R6 ;  /* 0x0000000403067825 */ /* 0x000fe200078e0006 */
[----:B------:R-:W-:-:S03]  /*0fc0*/  ISETP.NE.AND P2, PT, R0, RZ, PT ;  /* 0x000000ff0000720c */ /* 0x000fc60003f45270 */
[----:B------:R0:W-:Y:S10]  /*0fd0*/  STG.E desc[UR6][R8.64], R11 ;  /* 0x0000000b08007986 */ /* 0x0001f4000c101906 */
[----:B------:R-:W-:Y:S05]  /*0fe0*/  @P2 BRA `(.L_x_110) ;  /* 0xfffffffc00a82947 */ /* 0x000fea000383ffff */
.L_x_109:
[----:B----4-:R-:W-:Y:S05]  /*0ff0*/  BSYNC.RECONVERGENT B1 ;  /* 0x0000000000017941 */ /* 0x010fea0003800200 */
.L_x_108:
[----:B------:R-:W-:Y:S05]  /*1000*/  @!P1 BRA `(.L_x_107) ;  /* 0x00000004001c9947 */ /* 0x000fea0003800000 */
[----:B------:R-:W1:Y:S01]  /*1010*/  LDC.64 R18, c[0x0][0x390] ;  /* 0x0000e400ff127b82 */ /* 0x000e620000000a00 */
[C---:B------:R-:W-:Y:S01]  /*1020*/  LEA R0, R3.reuse, R10, 0x1 ;  /* 0x0000000a03007211 */ /* 0x040fe200078e08ff */
[----:B------:R-:W-:Y:S02]  /*1030*/  IMAD R6, R3, 0x3, R10 ;  /* 0x0000000303067824 */ /* 0x000fe400078e020a */
[----:B0-----:R-:W-:-:S07]  /*1040*/  IMAD.IADD R8, R10, 0x1, R3 ;  /* 0x000000010a087824 */ /* 0x001fce00078e0203 */
.L_x_111:
[----:B------:R-:W-:-:S04]  /*1050*/  IMAD.WIDE.U32 R20, R10, 0x4, R14 ;  /* 0x000000040a147825 */ /* 0x000fc800078e000e */
[--C-:B-1----:R-:W-:Y:S01]  /*1060*/  IMAD.WIDE.U32 R28, R10, 0x4, R18.reuse ;  /* 0x000000040a1c7825 */ /* 0x102fe200078e0012 */
[----:B------:R0:W2:Y:S04]  /*1070*/  LDG.E.CONSTANT R9, desc[UR6][R20.64] ;  /* 0x0000000614097981 */ /* 0x0000a8000c1e9900 */
[----:B------:R-:W4:Y:S01]  /*1080*/  LDG.E.CONSTANT R7, desc[UR6][R28.64] ;  /* 0x000000061c077981 */ /* 0x000f22000c1e9900 */
[----:B------:R-:W-:-:S04]  /*1090*/  IMAD.WIDE.U32 R22, R8, 0x4, R18 ;  /* 0x0000000408167825 */ /* 0x000fc800078e0012 */
[--C-:B0-----:R-:W-:Y:S02]  /*10a0*/  IMAD.WIDE.U32 R20, R8, 0x4, R14.reuse ;  /* 0x0000000408147825 */ /* 0x101fe400078e000e */
[----:B------:R-:W5:Y:S04]  /*10b0*/  LDG.E.CONSTANT R22, desc[UR6][R22.64] ;  /* 0x0000000616167981 */ /* 0x000f68000c1e9900 */
[----:B------:R0:W5:Y:S01]  /*10c0*/  LDG.E.CONSTANT R11, desc[UR6][R20.64] ;  /* 0x00000006140b7981 */ /* 0x000162000c1e9900 */
[----:B------:R-:W-:-:S04]  /*10d0*/  IMAD.WIDE.U32 R24, R0, 0x4, R14 ;  /* 0x0000000400187825 */ /* 0x000fc800078e000e */
[----:B------:R-:W-:Y:S02]  /*10e0*/  IMAD.WIDE.U32 R26, R0, 0x4, R18 ;  /* 0x00000004001a7825 */ /* 0x000fe400078e0012 */
[----:B------:R-:W5:Y:S02]  /*10f0*/  LDG.E.CONSTANT R24, desc[UR6][R24.64] ;  /* 0x0000000618187981 */ /* 0x000f64000c1e9900 */
[C---:B0-----:R-:W-:Y:S02]  /*1100*/  IMAD.WIDE.U32 R20, R6.reuse, 0x4, R14 ;  /* 0x0000000406147825 */ /* 0x041fe400078e000e */
[----:B------:R-:W5:Y:S02]  /*1110*/  LDG.E.CONSTANT R26, desc[UR6][R26.64] ;  /* 0x000000061a1a7981 */ /* 0x000f64000c1e9900 */
[----:B------:R-:W-:Y:S02]  /*1120*/  IMAD.WIDE.U32 R28, R6, 0x4, R18 ;  /* 0x00000004061c7825 */ /* 0x000fe400078e0012 */
[----:B------:R4:W5:Y:S04]  /*1130*/  LDG.E.CONSTANT R20, desc[UR6][R20.64] ;  /* 0x0000000614147981 */ /* 0x000968000c1e9900 */
[----:B------:R-:W5:Y:S01]  /*1140*/  LDG.E.CONSTANT R28, desc[UR6][R28.64] ;  /* 0x000000061c1c7981 */ /* 0x000f62000c1e9900 */
[----:B--2---:R-:W-:-:S02]  /*1150*/  HADD2.F32 R23, -RZ, R9.H0_H0 ;  /* 0x20000009ff177230 */ /* 0x004fc40000004100 */
[----:B------:R-:W-:Y:S02]  /*1160*/  HADD2.F32 R9, -RZ, R9.H1_H1 ;  /* 0x30000009ff097230 */ /* 0x000fe40000004100 */
[--C-:B----4-:R-:W-:Y:S02]  /*1170*/  HADD2.F32 R21, -RZ, R7.reuse.H0_H0 ;  /* 0x20000007ff157230 */ /* 0x110fe40000004100 */
[----:B------:R-:W-:Y:S02]  /*1180*/  HADD2.F32 R7, -RZ, R7.H1_H1 ;  /* 0x30000007ff077230 */ /* 0x000fe40000004100 */
[C---:B---3--:R-:W-:Y:S01]  /*1190*/  FMUL R9, R5.reuse, R9 ;  /* 0x0000000905097220 */ /* 0x048fe20000400000 */
[----:B------:R-:W-:-:S03]  /*11a0*/  FMUL R23, R5, R23 ;  /* 0x0000001705177220 */ /* 0x000fc60000400000 */
[----:B------:R-:W-:Y:S01]  /*11b0*/  FMUL R7, R7, R9 ;  /* 0x0000000907077220 */ /* 0x000fe20000400000 */
[----:B------:R-:W-:Y:S01]  /*11c0*/  FMUL R23, R21, R23 ;  /* 0x0000001715177220 */ /* 0x000fe20000400000 */
[--C-:B-----5:R-:W-:Y:S02]  /*11d0*/  HADD2.F32 R9, -RZ, R11.reuse.H0_H0 ;  /* 0x2000000bff097230 */ /* 0x120fe40000004100 */
[----:B------:R-:W-:Y:S02]  /*11e0*/  HADD2.F32 R11, -RZ, R11.H1_H1 ;  /* 0x3000000bff0b7230 */ /* 0x000fe40000004100 */
[--C-:B------:R-:W-:Y:S02]  /*11f0*/  HADD2.F32 R21, -RZ, R22.reuse.H0_H0 ;  /* 0x20000016ff157230 */ /* 0x100fe40000004100 */
[----:B------:R-:W-:Y:S02]  /*1200*/  HADD2.F32 R22, -RZ, R22.H1_H1 ;  /* 0x30000016ff167230 */ /* 0x000fe40000004100 */
[C---:B------:R-:W-:Y:S01]  /*1210*/  FMUL R11, R5.reuse, R11 ;  /* 0x0000000b050b7220 */ /* 0x040fe20000400000 */
[----:B------:R-:W-:-:S03]  /*1220*/  FMUL R9, R5, R9 ;  /* 0x0000000905097220 */ /* 0x000fc60000400000 */
[----:B------:R-:W-:Y:S01]  /*1230*/  FMUL R22, R22, R11 ;  /* 0x0000000b16167220 */ /* 0x000fe20000400000 */
[--C-:B------:R-:W-:Y:S02]  /*1240*/  HADD2.F32 R11, -RZ, R24.reuse.H0_H0 ;  /* 0x20000018ff0b7230 */ /* 0x100fe40000004100 */
[----:B------:R-:W-:Y:S02]  /*1250*/  HADD2.F32 R24, -RZ, R24.H1_H1 ;  /* 0x30000018ff187230 */ /* 0x000fe40000004100 */
[----:B------:R-:W-:Y:S01]  /*1260*/  FMUL R9, R21, R9 ;  /* 0x0000000915097220 */ /* 0x000fe20000400000 */
[--C-:B------:R-:W-:Y:S01]  /*1270*/  HADD2.F32 R21, -RZ, R26.reuse.H0_H0 ;  /* 0x2000001aff157230 */ /* 0x100fe20000004100 */
[----:B------:R-:W-:Y:S01]  /*1280*/  F2FP.F16.F32.PACK_AB R7, R7, R23 ;  /* 0x000000170707723e */ /* 0x000fe200000000ff */
[----:B------:R-:W-:Y:S02]  /*1290*/  HADD2.F32 R26, -RZ, R26.H1_H1 ;  /* 0x3000001aff1a7230 */ /* 0x000fe40000004100 */
[C---:B------:R-:W-:Y:S01]  /*12a0*/  FMUL R23, R5.reuse, R24 ;  /* 0x0000001805177220 */ /* 0x040fe20000400000 */
[----:B------:R-:W-:-:S03]  /*12b0*/  FMUL R11, R5, R11 ;  /* 0x0000000b050b7220 */ /* 0x000fc60000400000 */
[----:B------:R-:W-:Y:S01]  /*12c0*/  FMUL R24, R26, R23 ;  /* 0x000000171a187220 */ /* 0x000fe20000400000 */
[--C-:B------:R-:W-:Y:S02]  /*12d0*/  HADD2.F32 R26, -RZ, R20.reuse.H0_H0 ;  /* 0x20000014ff1a7230 */ /* 0x100fe40000004100 */
[----:B------:R-:W-:Y:S02]  /*12e0*/  HADD2.F32 R20, -RZ, R20.H1_H1 ;  /* 0x30000014ff147230 */ /* 0x000fe40000004100 */
[----:B------:R-:W-:Y:S01]  /*12f0*/  FMUL R11, R21, R11 ;  /* 0x0000000b150b7220 */ /* 0x000fe20000400000 */
[--C-:B------:R-:W-:Y:S02]  /*1300*/  HADD2.F32 R21, -RZ, R28.reuse.H0_H0 ;  /* 0x2000001cff157230 */ /* 0x100fe40000004100 */
[C---:B------:R-:W-:Y:S01]  /*1310*/  FMUL R26, R5.reuse, R26 ;  /* 0x0000001a051a7220 */ /* 0x040fe20000400000 */
[----:B------:R-:W-:Y:S02]  /*1320*/  HADD2.F32 R28, -RZ, R28.H1_H1 ;  /* 0x3000001cff1c7230 */ /* 0x000fe40000004100 */
[----:B------:R-:W-:Y:S01]  /*1330*/  FMUL R23, R5, R20 ;  /* 0x0000001405177220 */ /* 0x000fe20000400000 */
[----:B------:R-:W-:-:S03]  /*1340*/  FMUL R21, R21, R26 ;  /* 0x0000001a15157220 */ /* 0x000fc60000400000 */
[----:B------:R-:W-:Y:S01]  /*1350*/  FMUL R28, R28, R23 ;  /* 0x000000171c1c7220 */ /* 0x000fe20000400000 */
[--C-:B------:R-:W-:Y:S01]  /*1360*/  IMAD.WIDE.U32 R26, R10, 0x4, R12.reuse ;  /* 0x000000040a1a7825 */ /* 0x100fe200078e000c */
[----:B------:R-:W-:Y:S02]  /*1370*/  F2FP.F16.F32.PACK_AB R11, R24, R11 ;  /* 0x0000000b180b723e */ /* 0x000fe400000000ff */
[----:B------:R-:W-:Y:S01]  /*1380*/  F2FP.F16.F32.PACK_AB R9, R22, R9 ;  /* 0x000000091609723e */ /* 0x000fe200000000ff */
[----:B------:R-:W-:Y:S01]  /*1390*/  IMAD.WIDE.U32 R24, R8, 0x4, R12 ;  /* 0x0000000408187825 */ /* 0x000fe200078e000c */
[----:B------:R-:W-:-:S03]  /*13a0*/  F2FP.F16.F32.PACK_AB R29, R28, R21 ;  /* 0x000000151c1d723e */ /* 0x000fc600000000ff */
[----:B------:R-:W-:Y:S01]  /*13b0*/  IMAD.WIDE.U32 R20, R0, 0x4, R12 ;  /* 0x0000000400147825 */ /* 0x000fe200078e000c */
[----:B------:R0:W-:Y:S01]  /*13c0*/  STG.E desc[UR6][R26.64], R7 ;  /* 0x000000071a007986 */ /* 0x0001e2000c101906 */
[C---:B------:R-:W-:Y:S02]  /*13d0*/  IADD3 R10, PT, PT, R3.reuse, R10, R3 ;  /* 0x0000000a030a7210 */ /* 0x040fe40007ffe003 */
[----:B------:R-:W-:Y:S01]  /*13e0*/  IMAD.WIDE.U32 R22, R6, 0x4, R12 ;  /* 0x0000000406167825 */ /* 0x000fe200078e000c */
[----:B------:R0:W-:Y:S01]  /*13f0*/  STG.E desc[UR6][R24.64], R9 ;  /* 0x0000000918007986 */ /* 0x0001e2000c101906 */
[----:B------:R-:W-:-:S03]  /*1400*/  IADD3 R10, PT, PT, R3, R10, R3 ;  /* 0x0000000a030a7210 */ /* 0x000fc60007ffe003 */
[----:B------:R0:W-:Y:S04]  /*1410*/  STG.E desc[UR6][R20.64], R11 ;  /* 0x0000000b14007986 */ /* 0x0001e8000c101906 */
[----:B------:R0:W-:Y:S01]  /*1420*/  STG.E desc[UR6][R22.64], R29 ;  /* 0x0000001d16007986 */ /* 0x0001e2000c101906 */
[----:B------:R-:W-:Y:S01]  /*1430*/  ISETP.GE.AND P1, PT, R10, R2, PT ;  /* 0x000000020a00720c */ /* 0x000fe20003f26270 */
[C---:B------:R-:W-:Y:S01]  /*1440*/  IMAD R8, R3.reuse, 0x4, R8 ;  /* 0x0000000403087824 */ /* 0x040fe200078e0208 */
[C---:B------:R-:W-:Y:S02]  /*1450*/  LEA R0, R3.reuse, R0, 0x2 ;  /* 0x0000000003007211 */ /* 0x040fe400078e10ff */
[----:B------:R-:W-:-:S09]  /*1460*/  LEA R6, R3, R6, 0x2 ;  /* 0x0000000603067211 */ /* 0x000fd200078e10ff */
[----:B0-----:R-:W-:Y:S05]  /*1470*/  @!P1 BRA `(.L_x_111) ;  /* 0xfffffff800f49947 */ /* 0x001fea000383ffff */
.L_x_107:
[----:B----4-:R-:W-:Y:S05]  /*1480*/  BSYNC.RECONVERGENT B0 ;  /* 0x0000000000007941 */ /* 0x010fea0003800200 */
.L_x_106:
[----:B------:R-:W-:Y:S05]  /*1490*/  @!P0 EXIT ;  /* 0x000000000000894d */ /* 0x000fea0003800000 */
[----:B------:R-:W4:Y:S01]  /*14a0*/  LDC.64 R2, c[0x0][0x390] ;  /* 0x0000e400ff027b82 */ /* 0x000f220000000a00 */
[----:B------:R-:W5:Y:S01]  /*14b0*/  LDG.E.U16.CONSTANT R16, desc[UR6][R16.64] ;  /* 0x0000000610107981 */ /* 0x000f62000c1e9500 */
[----:B----4-:R-:W-:-:S06]  /*14c0*/  IMAD.WIDE.U32 R2, R4, 0x2, R2 ;  /* 0x0000000204027825 */ /* 0x010fcc00078e0002 */
[----:B------:R-:W1:Y:S01]  /*14d0*/  LDG.E.U16.CONSTANT R2, desc[UR6][R2.64] ;  /* 0x0000000602027981 */ /* 0x000e62000c1e9500 */
[----:B-----5:R-:W-:-:S05]  /*14e0*/  HADD2.F32 R6, -RZ, R16.H0_H0 ;  /* 0x20000010ff067230 */ /* 0x020fca0000004100 */
[----:B---3--:R-:W-:Y:S01]  /*14f0*/  FMUL R5, R6, R5 ;  /* 0x0000000506057220 */ /* 0x008fe20000400000 */
[----:B-12---:R-:W-:-:S05]  /*1500*/  HADD2.F32 R0, -RZ, R2.H0_H0 ;  /* 0x20000002ff007230 */ /* 0x006fca0000004100 */
[----:B------:R-:W-:Y:S01]  /*1510*/  FMUL R0, R0, R5 ;  /* 0x0000000500007220 */ /* 0x000fe20000400000 */
[----:B------:R-:W-:-:S04]  /*1520*/  IMAD.WIDE.U32 R4, R4, 0x2, R12 ;  /* 0x0000000204047825 */ /* 0x000fc800078e000c */
[----:B------:R-:W-:-:S05]  /*1530*/  F2FP.F16.F32.PACK_AB R0, RZ, R0 ;  /* 0x00000000ff00723e */ /* 0x000fca00000000ff */
[----:B------:R-:W-:Y:S01]  /*1540*/  STG.E.U16 desc[UR6][R4.64], R0 ;  /* 0x0000000004007986 */ /* 0x000fe2000c101506 */
[----:B------:R-:W-:Y:S05]  /*1550*/  EXIT ;  /* 0x000000000000794d */ /* 0x000fea0003800000 */
.L_x_103:
[----:B------:R-:W-:Y:S01]  /*1560*/  HFMA2 R19, -RZ, RZ, 0, 9.5367431640625e-07 ;  /* 0x00000010ff137431 */ /* 0x000fe200000001ff */
[----:B------:R-:W-:Y:S01]  /*1570*/  MOV R21, 0x1f ;  /* 0x0000001f00157802 */ /* 0x000fe20000000f00 */
[----:B------:R-:W-:-:S07]  /*1580*/  IMAD.MOV.U32 R18, RZ, RZ, -0x1 ;  /* 0xffffffffff127424 */ /* 0x000fce00078e00ff */
[----:B-1----:R-:W-:Y:S05]  /*1590*/  WARPSYNC.COLLECTIVE R18, `(.L_x_112) ;  /* 0x0000000012087348 */ /* 0x002fea0003c00000 */
[----:B-1----:R0:W1:Y:S02]  /*15a0*/  SHFL.BFLY P2, R11, R0, R19, R21 ;  /* 0x0c000013000b7389 */ /* 0x0020640000040015 */
[----:B01----:R-:W-:Y:S05]  /*15b0*/  ENDCOLLECTIVE ;  /* 0x000000000000791b */ /* 0x003fea0003800000 */
.L_x_112:
[----:B------:R-:W-:Y:S01]  /*15c0*/  IMAD.MOV.U32 R19, RZ, RZ, 0x8 ;  /* 0x00000008ff137424 */ /* 0x000fe200078e00ff */
[----:B------:R-:W-:-:S05]  /*15d0*/  MOV R7, R11 ;  /* 0x0000000b00077202 */ /* 0x000fca0000000f00 */
[----:B------:R-:W-:-:S05]  /*15e0*/  FADD R7, R7, R0 ;  /* 0x0000000007077221 */ /* 0x000fca0000000000 */
[----:B------:R-:W-:-:S07]  /*15f0*/  MOV R0, R7 ;  /* 0x0000000700007202 */ /* 0x000fce0000000f00 */
[----:B------:R-:W-:Y:S05]  /*1600*/  WARPSYNC.COLLECTIVE R18, `(.L_x_113) ;  /* 0x0000000012087348 */ /* 0x000fea0003c00000 */
[----:B------:R0:W1:Y:S02]  /*1610*/  SHFL.BFLY P2, R11, R0, R19, R21 ;  /* 0x0c000013000b7389 */ /* 0x0000640000040015 */
[----:B01----:R-:W-:Y:S05]  /*1620*/  ENDCOLLECTIVE ;  /* 0x000000000000791b */ /* 0x003fea0003800000 */
.L_x_113:
[----:B------:R-:W-:Y:S01]  /*1630*/  IMAD.MOV.U32 R19, RZ, RZ, 0x4 ;  /* 0x00000004ff137424 */ /* 0x000fe200078e00ff */
[----:B------:R-:W-:-:S05]  /*1640*/  MOV R6, R11 ;  /* 0x0000000b00067202 */ /* 0x000fca0000000f00 */
[----:B------:R-:W-:-:S05]  /*1650*/  FADD R6, R7, R6 ;  /* 0x0000000607067221 */ /* 0x000fca0000000000 */
[----:B------:R-:W-:-:S07]  /*1660*/  MOV R0, R6 ;  /* 0x0000000600007202 */ /* 0x000fce0000000f00 */
[----:B------:R-:W-:Y:S05]  /*1670*/  WARPSYNC.COLLECTIVE R18, `(.L_x_114) ;  /* 0x0000000012087348 */ /* 0x000fea0003c00000 */
[----:B------:R0:W1:Y:S02]  /*1680*/  SHFL.BFLY P2, R11, R0, R19, R21 ;  /* 0x0c000013000b7389 */ /* 0x0000640000040015 */
[----:B01----:R-:W-:Y:S05]  /*1690*/  ENDCOLLECTIVE ;  /* 0x000000000000791b */ /* 0x003fea0003800000 */
.L_x_114:
[----:B------:R-:W-:Y:S01]  /*16a0*/  IMAD.MOV.U32 R19, RZ, RZ, 0x2 ;  /* 0x00000002ff137424 */ /* 0x000fe200078e00ff */
[----:B------:R-:W-:-:S05]  /*16b0*/  MOV R9, R11 ;  /* 0x0000000b00097202 */ /* 0x000fca0000000f00 */
[----:B------:R-:W-:-:S05]  /*16c0*/  FADD R9, R6, R9 ;  /* 0x0000000906097221 */ /* 0x000fca0000000000 */
[----:B------:R-:W-:-:S07]  /*16d0*/  MOV R0, R9 ;  /* 0x0000000900007202 */ /* 0x000fce0000000f00 */
[----:B------:R-:W-:Y:S05]  /*16e0*/  WARPSYNC.COLLECTIVE R18, `(.L_x_115) ;  /* 0x0000000012087348 */ /* 0x000fea0003c00000 */
[----:B------:R0:W1:Y:S02]  /*16f0*/  SHFL.BFLY P2, R11, R0, R19, R21 ;  /* 0x0c000013000b7389 */ /* 0x0000640000040015 */
[----:B01----:R-:W-:Y:S05]  /*1700*/  ENDCOLLECTIVE ;  /* 0x000000000000791b */ /* 0x003fea0003800000 */
.L_x_115:
[----:B------:R-:W-:Y:S01]  /*1710*/  IMAD.MOV.U32 R19, RZ, RZ, 0x1 ;  /* 0x00000001ff137424 */ /* 0x000fe200078e00ff */
[----:B------:R-:W-:-:S05]  /*1720*/  MOV R8, R11 ;  /* 0x0000000b00087202 */ /* 0x000fca0000000f00 */
[----:B------:R-:W-:-:S05]  /*1730*/  FADD R8, R9, R8 ;  /* 0x0000000809087221 */ /* 0x000fca0000000000 */
[----:B------:R-:W-:-:S07]  /*1740*/  MOV R0, R8 ;  /* 0x0000000800007202 */ /* 0x000fce0000000f00 */
[----:B------:R-:W-:Y:S05]  /*1750*/  WARPSYNC.COLLECTIVE R18, `(.L_x_116) ;  /* 0x0000000012087348 */ /* 0x000fea0003c00000 */
[----:B------:R0:W1:Y:S02]  /*1760*/  SHFL.BFLY P2, R11, R0, R19, R21 ;  /* 0x0c000013000b7389 */ /* 0x0000640000040015 */
[----:B01----:R-:W-:Y:S05]  /*1770*/  ENDCOLLECTIVE ;  /* 0x000000000000791b */ /* 0x003fea0003800000 */
.L_x_116:
[----:B------:R-:W-:Y:S05]  /*1780*/  BRA `(.L_x_117) ;  /* 0xfffffff000a87947 */ /* 0x000fea000383ffff */
        .weak           $__internal_3_$__cuda_sm3x_div_rn_noftz_f32_slowpath
        .type           $__internal_3_$__cuda_sm3x_div_rn_noftz_f32_slowpath,@function
        .size           $__internal_3_$__cuda_sm3x_div_rn_noftz_f32_slowpath,(.L_x_167 - $__internal_3_$__cuda_sm3x_div_rn_noftz_f32_slowpath)
$__internal_3_$__cuda_sm3x_div_rn_noftz_f32_slowpath:
[----:B------:R-:W-:Y:S01]  /*1790*/  SHF.R.U32.HI R7, RZ, 0x17, R5 ;  /* 0x00000017ff077819 */ /* 0x000fe20000011605 */
[----:B------:R-:W-:Y:S01]  /*17a0*/  BSSY.RECONVERGENT B1, `(.L_x_118) ;  /* 0x0000064000017945 */ /* 0x000fe20003800200 */
[--C-:B------:R-:W-:Y:S01]  /*17b0*/  SHF.R.U32.HI R8, RZ, 0x17, R0.reuse ;  /* 0x00000017ff087819 */ /* 0x100fe20000011600 */
[----:B------:R-:W-:Y:S01]  /*17c0*/  IMAD.MOV.U32 R9, RZ, RZ, R0 ;  /* 0x000000ffff097224 */ /* 0x000fe200078e0000 */
[----:B------:R-:W-:Y:S02]  /*17d0*/  LOP3.LUT R7, R7, 0xff, RZ, 0xc0, !PT ;  /* 0x000000ff07077812 */ /* 0x000fe400078ec0ff */
[----:B------:R-:W-:Y:S02]  /*17e0*/  LOP3.LUT R20, R8, 0xff, RZ, 0xc0, !PT ;  /* 0x000000ff08147812 */ /* 0x000fe400078ec0ff */
[----:B------:R-:W-:Y:S02]  /*17f0*/  IADD3 R11, PT, PT, R7, -0x1, RZ ;  /* 0xffffffff070b7810 */ /* 0x000fe40007ffe0ff */
[----:B------:R-:W-:-:S02]  /*1800*/  IADD3 R19, PT, PT, R20, -0x1, RZ ;  /* 0xffffffff14137810 */ /* 0x000fc40007ffe0ff */
[----:B------:R-:W-:Y:S02]  /*1810*/  ISETP.GT.U32.AND P1, PT, R11, 0xfd, PT ;  /* 0x000000fd0b00780c */ /* 0x000fe40003f24070 */
[----:B------:R-:W-:Y:S02]  /*1820*/  MOV R18, R5 ;  /* 0x0000000500127202 */ /* 0x000fe40000000f00 */
        /* <DEDUP_REMOVED lines=21> */
[----:B------:R-:W-:Y:S01]  /*1980*/  @P1 IMAD.MOV.U32 R8, RZ, RZ, RZ ;  /* 0x000000ffff081224 */ /* 0x000fe200078e00ff */
[----:B------:R-:W-:Y:S01]  /*1990*/  @!P1 MOV R8, 0xffffffc0 ;  /* 0xffffffc000089802 */ /* 0x000fe20000000f00 */
[----:B------:R-:W-:Y:S01]  /*19a0*/  @!P1 FFMA R9, R0, 1.84467440737095516160e+19, RZ ;  /* 0x5f80000000099823 */ /* 0x000fe200000000ff */
[----:B------:R-:W-:Y:S02]  /*19b0*/  @!P2 FFMA R18, R5, 1.84467440737095516160e+19, RZ ;  /* 0x5f8000000512a823 */ /* 0x000fe400000000ff */
[----:B------:R-:W-:-:S07]  /*19c0*/  @!P2 IADD3 R8, PT, PT, R8, 0x40, RZ ;  /* 0x000000400808a810 */ /* 0x000fce0007ffe0ff */
.L_x_119:
[----:B------:R-:W-:Y:S01]  /*19d0*/  LEA R5, R7, 0xc0800000, 0x17 ;  /* 0xc080000007057811 */ /* 0x000fe200078eb8ff */
[----:B------:R-:W-:Y:S04]  /*19e0*/  BSSY.RECONVERGENT B2, `(.L_x_124) ;  /* 0x0000036000027945 */ /* 0x000fe80003800200 */
[----:B------:R-:W-:Y:S01]  /*19f0*/  IMAD.IADD R11, R18, 0x1, -R5 ;  /* 0x00000001120b7824 */ /* 0x000fe200078e0a05 */
[----:B------:R-:W-:-:S03]  /*1a00*/  IADD3 R18, PT, PT, R20, -0x7f, RZ ;  /* 0xffffff8114127810 */ /* 0x000fc60007ffe0ff */
[----:B------:R-:W0:Y:S01]  /*1a10*/  MUFU.RCP R5, R11 ;  /* 0x0000000b00057308 */ /* 0x000e220000001000 */
[----:B------:R-:W-:Y:S01]  /*1a20*/  FADD.FTZ R19, -R11, -RZ ;  /* 0x800000ff0b137221 */ /* 0x000fe20000010100 */
[----:B------:R-:W-:-:S03]  /*1a30*/  IMAD R0, R18, -0x800000, R9 ;  /* 0xff80000012007824 */ /* 0x000fc600078e0209 */
[----:B0-----:R-:W-:-:S04]  /*1a40*/  FFMA R20, R5, R19, 1 ;  /* 0x3f80000005147423 */ /* 0x001fc80000000013 */
[----:B------:R-:W-:-:S04]  /*1a50*/  FFMA R5, R5, R20, R5 ;  /* 0x0000001405057223 */ /* 0x000fc80000000005 */
[----:B------:R-:W-:-:S04]  /*1a60*/  FFMA R20, R0, R5, RZ ;  /* 0x0000000500147223 */ /* 0x000fc800000000ff */
[----:B------:R-:W-:-:S04]  /*1a70*/  FFMA R9, R19, R20, R0 ;  /* 0x0000001413097223 */ /* 0x000fc80000000000 */
[----:B------:R-:W-:Y:S01]  /*1a80*/  FFMA R20, R5, R9, R20 ;  /* 0x0000000905147223 */ /* 0x000fe20000000014 */
[----:B------:R-:W-:-:S03]  /*1a90*/  IADD3 R9, PT, PT, R18, 0x7f, -R7 ;  /* 0x0000007f12097810 */ /* 0x000fc60007ffe807 */
[----:B------:R-:W-:Y:S01]  /*1aa0*/  FFMA R19, R19, R20, R0 ;  /* 0x0000001413137223 */ /* 0x000fe20000000000 */
[----:B------:R-:W-:-:S03]  /*1ab0*/  IADD3 R9, PT, PT, R9, R8, RZ ;  /* 0x0000000809097210 */ /* 0x000fc60007ffe0ff */
[----:B------:R-:W-:-:S05]  /*1ac0*/  FFMA R0, R5, R19, R20 ;  /* 0x0000001305007223 */ /* 0x000fca0000000014 */
[----:B------:R-:W-:-:S04]  /*1ad0*/  SHF.R.U32.HI R7, RZ, 0x17, R0 ;  /* 0x00000017ff077819 */ /* 0x000fc80000011600 */
[----:B------:R-:W-:-:S05]  /*1ae0*/  LOP3.LUT R7, R7, 0xff, RZ, 0xc0, !PT ;  /* 0x000000ff07077812 */ /* 0x000fca00078ec0ff */
[----:B------:R-:W-:-:S05]  /*1af0*/  IMAD.IADD R11, R7, 0x1, R9 ;  /* 0x00000001070b7824 */ /* 0x000fca00078e0209 */
[----:B------:R-:W-:-:S04]  /*1b00*/  IADD3 R7, PT, PT, R11, -0x1, RZ ;  /* 0xffffffff0b077810 */ /* 0x000fc80007ffe0ff */
        /* <DEDUP_REMOVED lines=9> */
[-CC-:B------:R-:W-:Y:S01]  /*1ba0*/  FFMA.RZ R7, R5, R19.reuse, R20.reuse ;  /* 0x0000001305077223 */ /* 0x180fe2000000c014 */
[----:B------:R-:W-:Y:S01]  /*1bb0*/  IADD3 R18, PT, PT, R11, 0x20, RZ ;  /* 0x000000200b127810 */ /* 0x000fe20007ffe0ff */
[-CC-:B------:R-:W-:Y:S01]  /*1bc0*/  FFMA.RM R8, R5, R19.reuse, R20.reuse ;  /* 0x0000001305087223 */ /* 0x180fe20000004014 */
        /* <DEDUP_REMOVED lines=19> */
.L_x_126:
[----:B------:R-:W-:-:S04]  /*1d00*/  LOP3.LUT R0, R0, 0x80000000, RZ, 0xc0, !PT ;  /* 0x8000000000007812 */ /* 0x000fc800078ec0ff */
[----:B------:R-:W-:Y:S01]  /*1d10*/  LOP3.LUT R0, R0, 0x7f800000, RZ, 0xfc, !PT ;  /* 0x7f80000000007812 */ /* 0x000fe200078efcff */
[----:B------:R-:W-:Y:S06]  /*1d20*/  BRA `(.L_x_127) ;  /* 0x0000000000047947 */ /* 0x000fec0003800000 */
.L_x_125:
[----:B------:R-:W-:-:S07]  /*1d30*/  LEA R0, R9, R0, 0x17 ;  /* 0x0000000009007211 */ /* 0x000fce00078eb8ff */
.L_x_127:
[----:B------:R-:W-:Y:S05]  /*1d40*/  BSYNC.RECONVERGENT B2 ;  /* 0x0000000000027941 */ /* 0x000fea0003800200 */
.L_x_124:
[----:B------:R-:W-:Y:S05]  /*1d50*/  BRA `(.L_x_128) ;  /* 0x0000000000207947 */ /* 0x000fea0003800000 */
.L_x_123:
[----:B------:R-:W-:-:S04]  /*1d60*/  LOP3.LUT R0, R18, 0x80000000, R9, 0x48, !PT ;  /* 0x8000000012007812 */ /* 0x000fc800078e4809 */
[----:B------:R-:W-:Y:S01]  /*1d70*/  LOP3.LUT R0, R0, 0x7f800000, RZ, 0xfc, !PT ;  /* 0x7f80000000007812 */ /* 0x000fe200078efcff */
[----:B------:R-:W-:Y:S06]  /*1d80*/  BRA `(.L_x_128) ;  /* 0x0000000000147947 */ /* 0x000fec0003800000 */
.L_x_122:
[----:B------:R-:W-:Y:S01]  /*1d90*/  LOP3.LUT R0, R18, 0x80000000, R9, 0x48, !PT ;  /* 0x8000000012007812 */ /* 0x000fe200078e4809 */
[----:B------:R-:W-:Y:S06]  /*1da0*/  BRA `(.L_x_128) ;  /* 0x00000000000c7947 */ /* 0x000fec0003800000 */
.L_x_121:
[----:B------:R-:W0:Y:S01]  /*1db0*/  MUFU.RSQ R0, -QNAN ;  /* 0xffc0000000007908 */ /* 0x000e220000001400 */
[----:B------:R-:W-:Y:S05]  /*1dc0*/  BRA `(.L_x_128) ;  /* 0x0000000000047947 */ /* 0x000fea0003800000 */
.L_x_120:
[----:B------:R-:W-:-:S07]  /*1dd0*/  FADD.FTZ R0, R0, R5 ;  /* 0x0000000500007221 */ /* 0x000fce0000010000 */
.L_x_128:
[----:B------:R-:W-:Y:S05]  /*1de0*/  BSYNC.RECONVERGENT B1 ;  /* 0x0000000000017941 */ /* 0x000fea0003800200 */
.L_x_118:
[----:B------:R-:W-:-:S04]  /*1df0*/  HFMA2 R7, -RZ, RZ, 0, 0 ;  /* 0x00000000ff077431 */ /* 0x000fc800000001ff */
[----:B0-----:R-:W-:Y:S05]  /*1e00*/  RET.REL.NODEC R6 `(_Z30rmsnorm_kernel_fp16_vectorizedP6__halfPKS_S2_if) ;  /* 0xffffffe0067c7950 */ /* 0x001fea0003c3ffff */
.L_x_129:
        /* <DEDUP_REMOVED lines=15> */
.L_x_167:


//--------------------- .text._Z30rmsnorm_kernel_bf16_vectorizedP13__nv_bfloat16PKS_S2_if --------------------------
	.section	.text._Z30rmsnorm_kernel_bf16_vectorizedP13__nv_bfloat16PKS_S2_if,"ax",@progbits
	.align	128
        .global         _Z30rmsnorm_kernel_bf16_vectorizedP13__nv_bfloat16PKS_S2_if
        .type           _Z30rmsnorm_kernel_bf16_vectorizedP13__nv_bfloat16PKS_S2_if,@function
        .size           _Z30rmsnorm_kernel_bf16_vectorizedP13__nv_bfloat16PKS_S2_if,(.L_x_168 - _Z30rmsnorm_kernel_bf16_vectorizedP13__nv_bfloat16PKS_S2_if)
        .other          _Z30rmsnorm_kernel_bf16_vectorizedP13__nv_bfloat16PKS_S2_if,@"STO_CUDA_ENTRY STV_DEFAULT"
_Z30rmsnorm_kernel_bf16_vectorizedP13__nv_bfloat16PKS_S2_if:
.text._Z30rmsnorm_kernel_bf16_vectorizedP13__nv_bfloat16PKS_S2_if:
[----:B------:R-:W-:Y:S08]  /*0000*/  LDC R1, c[0x0][0x37c] ;  /* 0x0000df00ff017b82 */ /* 0x000ff00000000800 */
[----:B------:R-:W0:Y:S01]  /*0010*/  LDC R8, c[0x0][0x398] ;  /* 0x0000e600ff087b82 */ /* 0x000e220000000800 */
[----:B------:R-:W1:Y:S01]  /*0020*/  S2R R25, SR_TID.X ;  /* 0x0000000000197919 */ /* 0x000e620000002100 */
[----:B------:R-:W2:Y:S01]  /*0030*/  LDCU.64 UR6, c[0x0][0x358] ;  /* 0x00006b00ff0677ac */ /* 0x000ea20008000a00 */
[----:B------:R-:W-:Y:S01]  /*0040*/  BSSY.RECONVERGENT B0, `(.L_x_130) ;  /* 0x0000071000007945 */ /* 0x000fe20003800200 */
[----:B------:R-:W-:-:S04]  /*0050*/  HFMA2 R0, -RZ, RZ, 0, 0 ;  /* 0x00000000ff007431 */ /* 0x000fc800000001ff */
        /* <DEDUP_REMOVED lines=9> */
[C---:B----4-:R-:W-:Y:S02]  /*00f0*/  IADD3 R6, P2, PT, R12.reuse, R6, RZ ;  /* 0x000000060c067210 */ /* 0x050fe40007f5e0ff */
[----:B-----5:R-:W-:-:S03]  /*0100*/  IADD3 R4, P1, PT, R12, R10, RZ ;  /* 0x0000000a0c047210 */ /* 0x020fc60007f3e0ff */
[C---:B------:R-:W-:Y:S02]  /*0110*/  IMAD.X R7, R13.reuse, 0x1, R7, P2 ;  /* 0x000000010d077824 */ /* 0x040fe400010e0607 */
[----:B------:R-:W-:Y:S01]  /*0120*/  IMAD.X R5, R13, 0x1, R11, P1 ;  /* 0x000000010d057824 */ /* 0x000fe200008e060b */
[----:B--2---:R-:W-:Y:S07]  /*0130*/  @P0 BRA `(.L_x_131) ;  /* 0x0000000400840947 */ /* 0x004fee0003800000 */
[----:B0-----:R-:W0:Y:S01]  /*0140*/  I2F.U32.RP R15, R16 ;  /* 0x00000010000f7306 */ /* 0x001e220000209000 */
[----:B------:R-:W-:Y:S01]  /*0150*/  IADD3 R9, PT, PT, R25, R16, RZ ;  /* 0x0000001019097210 */ /* 0x000fe20007ffe0ff */
[----:B------:R-:W-:Y:S01]  /*0160*/  BSSY.RECONVERGENT B1, `(.L_x_132) ;  /* 0x0000033000017945 */ /* 0x000fe20003800200 */
[----:B------:R-:W-:Y:S02]  /*0170*/  ISETP.NE.U32.AND P2, PT, R16, RZ, PT ;  /* 0x000000ff1000720c */ /* 0x000fe40003f45070 */
[----:B------:R-:W-:Y:S02]  /*0180*/  ISETP.GE.U32.AND P0, PT, R9, R18, PT ;  /* 0x000000120900720c */ /* 0x000fe40003f06070 */
        /* <DEDUP_REMOVED lines=14> */
[----:B------:R-:W-:Y:S01]  /*0270*/  @P0 IADD3 R9, PT, PT, R9, -R16, RZ ;  /* 0x8000001009090210 */ /* 0x000fe20007ffe0ff */
[----:B------:R-:W-:-:S03]  /*0280*/  @P0 VIADD R3, R3, 0x1 ;  /* 0x0000000103030836 */ /* 0x000fc60000000000 */
[----:B------:R-:W-:-:S13]  /*0290*/  ISETP.GE.U32.AND P1, PT, R9, R16, PT ;  /* 0x000000100900720c */ /* 0x000fda0003f26070 */
[----:B------:R-:W-:Y:S01]  /*02a0*/  @P1 VIADD R3, R3, 0x1 ;  /* 0x0000000103031836 */ /* 0x000fe20000000000 */
[----:B------:R-:W-:-:S04]  /*02b0*/  @!P2 LOP3.LUT R3, RZ, R16, RZ, 0x33, !PT ;  /* 0x00000010ff03a212 */ /* 0x000fc800078e33ff */
[----:B------:R-:W-:Y:S01]  /*02c0*/  IADD3 R14, PT, PT, R14, R3, RZ ;  /* 0x000000030e0e7210 */ /* 0x000fe20007ffe0ff */
[----:B------:R-:W-:-:S03]  /*02d0*/  IMAD.MOV.U32 R3, RZ, RZ, R25 ;  /* 0x000000ffff037224 */ /* 0x000fc600078e0019 */
[C---:B------:R-:W-:Y:S02]  /*02e0*/  LOP3.LUT R0, R14.reuse, 0x3, RZ, 0xc0, !PT ;  /* 0x000000030e007812 */ /* 0x040fe400078ec0ff */
[----:B------:R-:W-:Y:S02]  /*02f0*/  ISETP.GE.U32.AND P1, PT, R14, 0x3, PT ;  /* 0x000000030e00780c */ /* 0x000fe40003f26070 */
[----:B------:R-:W-:Y:S01]  /*0300*/  ISETP.NE.AND P0, PT, R0, 0x3, PT ;  /* 0x000000030000780c */ /* 0x000fe20003f05270 */
[----:B------:R-:W-:-:S12]  /*0310*/  IMAD.MOV.U32 R0, RZ, RZ, RZ ;  /* 0x000000ffff007224 */ /* 0x000fd800078e00ff */
[----:B------:R-:W-:Y:S05]  /*0320*/  @!P0 BRA `(.L_x_133) ;  /* 0x0000000000588947 */ /* 0x000fea0003800000 */
[----:B------:R-:W-:Y:S01]  /*0330*/  IMAD.WIDE.U32 R12, R25, 0x4, R12 ;  /* 0x00000004190c7825 */ /* 0x000fe200078e000c */
[----:B------:R-:W-:Y:S02]  /*0340*/  IADD3 R0, PT, PT, R14, 0x1, RZ ;  /* 0x000000010e007810 */ /* 0x000fe40007ffe0ff */
[----:B------:R-:W-:Y:S02]  /*0350*/  MOV R3, R25 ;  /* 0x0000001900037202 */ /* 0x000fe40000000f00 */
[----:B------:R-:W-:Y:S02]  /*0360*/  IADD3 R12, P0, PT, R12, R10, RZ ;  /* 0x0000000a0c0c7210 */ /* 0x000fe40007f1e0ff */
[----:B------:R-:W-:Y:S01]  /*0370*/  LOP3.LUT R2, R0, 0x3, RZ, 0xc0, !PT ;  /* 0x0000000300027812 */ /* 0x000fe200078ec0ff */
[----:B------:R-:W-:Y:S02]  /*0380*/  IMAD.MOV.U32 R0, RZ, RZ, RZ ;  /* 0x000000ffff007224 */ /* 0x000fe400078e00ff */
[----:B------:R-:W-:-:S02]  /*0390*/  IMAD.X R13, R13, 0x1, R11, P0 ;  /* 0x000000010d0d7824 */ /* 0x000fc400000e060b */
[----:B------:R-:W-:-:S07]  /*03a0*/  IMAD.MOV R2, RZ, RZ, -R2 ;  /* 0x000000ffff027224 */ /* 0x000fce00078e0a02 */
.L_x_134:
[----:B------:R-:W-:Y:S01]  /*03b0*/  IMAD.MOV.U32 R10, RZ, RZ, R12 ;  /* 0x000000ffff0a7224 */ /* 0x000fe200078e000c */
[----:B------:R-:W-:-:S05]  /*03c0*/  MOV R11, R13 ;  /* 0x0000000d000b7202 */ /* 0x000fca0000000f00 */
[----:B------:R-:W2:Y:S01]  /*03d0*/  LDG.E.CONSTANT R9, desc[UR6][R10.64] ;  /* 0x000000060a097981 */ /* 0x000ea2000c1e9900 */
[----:B------:R-:W-:Y:S02]  /*03e0*/  VIADD R2, R2, 0x1 ;  /* 0x0000000102027836 */ /* 0x000fe40000000000 */
[----:B------:R-:W-:-:S03]  /*03f0*/  IMAD.IADD R3, R16, 0x1, R3 ;  /* 0x0000000110037824 */ /* 0x000fc600078e0203 */
[----:B------:R-:W-:Y:S02]  /*0400*/  ISETP.NE.AND P0, PT, R2, RZ, PT ;  /* 0x000000ff0200720c */ /* 0x000fe40003f05270 */
[C---:B--2---:R-:W-:Y:S02]  /*0410*/  PRMT R12, R9.reuse, 0x7632, R12 ;  /* 0x00007632090c7816 */ /* 0x044fe4000000000c */
[----:B------:R-:W-:-:S03]  /*0420*/  SHF.L.U32 R9, R9, 0x10, RZ ;  /* 0x0000001009097819 */ /* 0x000fc600000006ff */
[----:B------:R-:W-:-:S04]  /*0430*/  IMAD.U32 R12, R12, 0x10000, RZ ;  /* 0x000100000c0c7824 */ /* 0x000fc800078e00ff */
[----:B------:R-:W-:Y:S01]  /*0440*/  FMUL R14, R12, R12 ;  /* 0x0000000c0c0e7220 */ /* 0x000fe20000400000 */
[----:B------:R-:W-:-:S04]  /*0450*/  IMAD.WIDE.U32 R12, R16, 0x4, R10 ;  /* 0x00000004100c7825 */ /* 0x000fc800078e000a */
[----:B------:R-:W-:-:S04]  /*0460*/  FFMA R9, R9, R9, R14 ;  /* 0x0000000909097223 */ /* 0x000fc8000000000e */
[----:B------:R-:W-:Y:S01]  /*0470*/  FADD R0, R9, R0 ;  /* 0x0000000009007221 */ /* 0x000fe20000000000 */
[----:B------:R-:W-:Y:S06]  /*0480*/  @P0 BRA `(.L_x_134) ;  /* 0xfffffffc00c80947 */ /* 0x000fec000383ffff */
.L_x_133:
[----:B------:R-:W-:Y:S05]  /*0490*/  BSYNC.RECONVERGENT B1 ;  /* 0x0000000000017941 */ /* 0x000fea0003800200 */
.L_x_132:
[----:B------:R-:W-:Y:S05]  /*04a0*/  @!P1 BRA `(.L_x_131) ;  /* 0x0000000000a89947 */ /* 0x000fea0003800000 */
[C-C-:B------:R-:W-:Y:S01]  /*04b0*/  IMAD R9, R16.reuse, 0x2, R3.reuse ;  /* 0x0000000210097824 */ /* 0x140fe200078e0203 */
[----:B------:R-:W-:Y:S01]  /*04c0*/  IADD3 R15, PT, PT, R3, R16, RZ ;  /* 0x00000010030f7210 */ /* 0x000fe20007ffe0ff */
[----:B------:R-:W-:-:S07]  /*04d0*/  IMAD R13, R16, 0x3, R3 ;  /* 0x00000003100d7824 */ /* 0x000fce00078e0203 */
.L_x_135:
        /* <DEDUP_REMOVED lines=8> */
[C-C-:B------:R-:W-:Y:S01]  /*0560*/  IADD3 R3, PT, PT, R16.reuse, R3, R16.reuse ;  /* 0x0000000310037210 */ /* 0x140fe20007ffe010 */
[C---:B------:R-:W-:Y:S01]  /*0570*/  IMAD R9, R16.reuse, 0x4, R9 ;  /* 0x0000000410097824 */ /* 0x040fe200078e0209 */
[C---:B------:R-:W-:Y:S01]  /*0580*/  LEA R15, R16.reuse, R15, 0x2 ;  /* 0x0000000f100f7211 */ /* 0x040fe200078e10ff */
[C---:B------:R-:W-:Y:S01]  /*0590*/  IMAD R13, R16.reuse, 0x4, R13 ;  /* 0x00000004100d7824 */ /* 0x040fe200078e020d */
[----:B------:R-:W-:-:S04]  /*05a0*/  IADD3 R3, PT, PT, R16, R3, R16 ;  /* 0x0000000310037210 */ /* 0x000fc80007ffe010 */
[----:B------:R-:W-:Y:S02]  /*05b0*/  ISETP.GE.AND P0, PT, R3, R18, PT ;  /* 0x000000120300720c */ /* 0x000fe40003f06270 */
[----:B--2---:R-:W-:-:S05]  /*05c0*/  PRMT R2, R22, 0x7632, R2 ;  /* 0x0000763216027816 */ /* 0x004fca0000000002 */
[----:B------:R-:W-:Y:S02]  /*05d0*/  IMAD.U32 R12, R2, 0x10000, RZ ;  /* 0x00010000020c7824 */ /* 0x000fe400078e00ff */
[----:B------:R-:W-:Y:S01]  /*05e0*/  IMAD.U32 R2, R22, 0x10000, RZ ;  /* 0x0001000016027824 */ /* 0x000fe200078e00ff */
[----:B---3--:R-:W-:Y:S01]  /*05f0*/  PRMT R14, R26, 0x7632, R14 ;  /* 0x000076321a0e7816 */ /* 0x008fe2000000000e */
[----:B------:R-:W-:Y:S01]  /*0600*/  FMUL R17, R12, R12 ;  /* 0x0000000c0c117220 */ /* 0x000fe20000400000 */
[----:B------:R-:W-:Y:S02]  /*0610*/  IMAD.U32 R26, R26, 0x10000, RZ ;  /* 0x000100001a1a7824 */ /* 0x000fe400078e00ff */
[----:B------:R-:W-:Y:S01]  /*0620*/  SHF.L.U32 R14, R14, 0x10, RZ ;  /* 0x000000100e0e7819 */ /* 0x000fe200000006ff */
[----:B------:R-:W-:Y:S01]  /*0630*/  FFMA R17, R2, R2, R17 ;  /* 0x0000000202117223 */ /* 0x000fe20000000011 */
[C---:B-----5:R-:W-:Y:S01]  /*0640*/  PRMT R2, R10.reuse, 0x7632, R2 ;  /* 0x000076320a027816 */ /* 0x060fe20000000002 */
[----:B------:R-:W-:-:S02]  /*0650*/  IMAD.U32 R10, R10, 0x10000, RZ ;  /* 0x000100000a0a7824 */ /* 0x000fc400078e00ff */
[--C-:B------:R-:W-:Y:S01]  /*0660*/  FADD R17, R17, R0.reuse ;  /* 0x0000000011117221 */ /* 0x100fe20000000000 */
[----:B----4-:R-:W-:Y:S01]  /*0670*/  PRMT R0, R20, 0x7632, R0 ;  /* 0x0000763214007816 */ /* 0x010fe20000000000 */
[----:B------:R-:W-:Y:S01]  /*0680*/  FMUL R19, R14, R14 ;  /* 0x0000000e0e137220 */ /* 0x000fe20000400000 */
[----:B------:R-:W-:Y:S01]  /*0690*/  SHF.L.U32 R2, R2, 0x10, RZ ;  /* 0x0000001002027819 */ /* 0x000fe200000006ff */
[----:B------:R-:W-:Y:S02]  /*06a0*/  IMAD.U32 R20, R20, 0x10000, RZ ;  /* 0x0001000014147824 */ /* 0x000fe400078e00ff */
[----:B------:R-:W-:Y:S02]  /*06b0*/  IMAD.U32 R0, R0, 0x10000, RZ ;  /* 0x0001000000007824 */ /* 0x000fe400078e00ff */
[----:B------:R-:W-:Y:S01]  /*06c0*/  FFMA R26, R26, R26, R19 ;  /* 0x0000001a1a1a7223 */ /* 0x000fe20000000013 */
[----:B------:R-:W-:Y:S01]  /*06d0*/  FMUL R19, R2, R2 ;  /* 0x0000000202137220 */ /* 0x000fe20000400000 */
[----:B------:R-:W-:-:S02]  /*06e0*/  FMUL R11, R0, R0 ;  /* 0x00000000000b7220 */ /* 0x000fc40000400000 */
[----:B------:R-:W-:Y:S01]  /*06f0*/  FADD R17, R17, R26 ;  /* 0x0000001a11117221 */ /* 0x000fe20000000000 */
[----:B------:R-:W-:Y:S01]  /*0700*/  FFMA R0, R10, R10, R19 ;  /* 0x0000000a0a007223 */ /* 0x000fe20000000013 */
[----:B------:R-:W-:-:S04]  /*0710*/  FFMA R20, R20, R20, R11 ;  /* 0x0000001414147223 */ /* 0x000fc8000000000b */
[----:B------:R-:W-:-:S04]  /*0720*/  FADD R17, R17, R20 ;  /* 0x0000001411117221 */ /* 0x000fc80000000000 */
[----:B------:R-:W-:Y:S01]  /*0730*/  FADD R0, R17, R0 ;  /* 0x0000000011007221 */ /* 0x000fe20000000000 */
[----:B------:R-:W-:Y:S06]  /*0740*/  @!P0 BRA `(.L_x_135) ;  /* 0xfffffffc00648947 */ /* 0x000fec000383ffff */
.L_x_131:
[----:B------:R-:W-:Y:S05]  /*0750*/  BSYNC.RECONVERGENT B0 ;  /* 0x0000000000007941 */ /* 0x000fea0003800200 */
.L_x_130:
[C---:B------:R-:W-:Y:S02]  /*0760*/  LOP3.LUT R2, R8.reuse, 0x80000001, RZ, 0xc0, !PT ;  /* 0x8000000108027812 */ /* 0x040fe400078ec0ff */
[----:B------:R-:W-:Y:S02]  /*0770*/  IADD3 R19, PT, PT, R8, -0x1, RZ ;  /* 0xffffffff08137810 */ /* 0x000fe40007ffe0ff */
[----:B------:R-:W-:-:S03]  /*0780*/  ISETP.NE.AND P0, PT, R2, 0x1, PT ;  /* 0x000000010200780c */ /* 0x000fc60003f05270 */
[----:B------:R-:W-:Y:S01]  /*0790*/  IMAD.WIDE.U32 R2, R19, 0x2, R4 ;  /* 0x0000000213027825 */ /* 0x000fe200078e0004 */
[----:B------:R-:W-:-:S13]  /*07a0*/  ISETP.EQ.AND P0, PT, R25, RZ, !P0 ;  /* 0x000000ff1900720c */ /* 0x000fda0004702270 */
[----:B------:R-:W2:Y:S01]  /*07b0*/  @P0 LDG.E.U16.CONSTANT R9, desc[UR6][R2.64] ;  /* 0x0000000602090981 */ /* 0x000ea2000c1e9500 */
[----:B------:R-:W-:Y:S01]  /*07c0*/  LOP3.LUT P1, RZ, R25, 0x1f, RZ, 0xc0, !PT ;  /* 0x0000001f19ff7812 */ /* 0x000fe2000782c0ff */
[----:B0-----:R-:W-:-:S05]  /*07d0*/  VIADD R13, R16, 0x1f ;  /* 0x0000001f100d7836 */ /* 0x001fca0000000000 */
[----:B------:R-:W-:-:S04]  /*07e0*/  SHF.R.U32.HI R14, RZ, 0x5, R13 ;  /* 0x00000005ff0e7819 */ /* 0x000fc8000001160d */
[----:B------:R-:W-:-:S03]  /*07f0*/  ISETP.GE.U32.AND P2, PT, R25, R14, PT ;  /* 0x0000000e1900720c */ /* 0x000fc60003f46070 */
[----:B------:R-:W0:Y:S10]  /*0800*/  @!P1 S2R R13, SR_CgaCtaId ;  /* 0x00000000000d9919 */ /* 0x000e340000008800 */
[----:B------:R-:W1:Y:S01]  /*0810*/  @!P2 S2R R15, SR_CgaCtaId ;  /* 0x00000000000fa919 */ /* 0x000e620000008800 */
[----:B--2---:R-:W-:-:S04]  /*0820*/  @P0 IMAD.U32 R9, R9, 0x10000, RZ ;  /* 0x0001000009090824 */ /* 0x004fc800078e00ff */
[----:B------:R-:W-:-:S05]  /*0830*/  @P0 FFMA R0, R9, R9, R0 ;  /* 0x0000000909000223 */ /* 0x000fca0000000000 */
[----:B------:R-:W2:Y:S02]  /*0840*/  SHFL.BFLY PT, R9, R0, 0x10, 0x1f ;  /* 0x0e001f0000097f89 */ /* 0x000ea400000e0000 */
[----:B--2---:R-:W-:Y:S01]  /*0850*/  FADD R9, R9, R0 ;  /* 0x0000000009097221 */ /* 0x004fe20000000000 */
[----:B------:R-:W-:-:S04]  /*0860*/  @!P1 MOV R0, 0x400 ;  /* 0x0000040000009802 */ /* 0x000fc80000000f00 */
[----:B------:R-:W2:Y:S01]  /*0870*/  SHFL.BFLY PT, R10, R9, 0x8, 0x1f ;  /* 0x0d001f00090a7f89 */ /* 0x000ea200000e0000 */
[----:B------:R-:W-:-:S04]  /*0880*/  @!P1 IADD3 R0, PT, PT, R0, 0x10, RZ ;  /* 0x0000001000009810 */ /* 0x000fc80007ffe0ff */
[----:B0-----:R-:W-:-:S04]  /*0890*/  @!P1 LEA R0, R13, R0, 0x18 ;  /* 0x000000000d009211 */ /* 0x001fc800078ec0ff */
[----:B------:R-:W-:Y:S01]  /*08a0*/  @!P1 LEA.HI R0, R25, R0, RZ, 0x1d ;  /* 0x0000000019009211 */ /* 0x000fe200078fe8ff */
[----:B--2---:R-:W-:-:S05]  /*08b0*/  FADD R10, R9, R10 ;  /* 0x0000000a090a7221 */ /* 0x004fca0000000000 */
[----:B------:R-:W0:Y:S02]  /*08c0*/  SHFL.BFLY PT, R11, R10, 0x4, 0x1f ;  /* 0x0c801f000a0b7f89 */ /* 0x000e2400000e0000 */
[----:B0-----:R-:W-:Y:S01]  /*08d0*/  FADD R11, R10, R11 ;  /* 0x0000000b0a0b7221 */ /* 0x001fe20000000000 */
[----:B------:R-:W-:-:S04]  /*08e0*/  @!P2 MOV R10, 0x400 ;  /* 0x00000400000aa802 */ /* 0x000fc80000000f00 */
[----:B------:R-:W0:Y:S01]  /*08f0*/  SHFL.BFLY PT, R12, R11, 0x2, 0x1f ;  /* 0x0c401f000b0c7f89 */ /* 0x000e2200000e0000 */
[----:B------:R-:W-:-:S05]  /*0900*/  @!P2 VIADD R10, R10, 0x10 ;  /* 0x000000100a0aa836 */ /* 0x000fca0000000000 */
[----:B-1----:R-:W-:-:S05]  /*0910*/  @!P2 LEA R10, R15, R10, 0x18 ;  /* 0x0000000a0f0aa211 */ /* 0x002fca00078ec0ff */
[----:B------:R-:W-:Y:S02]  /*0920*/  @!P2 IMAD R10, R25, 0x4, R10 ;  /* 0x00000004190aa824 */ /* 0x000fe400078e020a */
[----:B0-----:R-:W-:-:S05]  /*0930*/  FADD R12, R11, R12 ;  /* 0x0000000c0b0c7221 */ /* 0x001fca0000000000 */
        /* <DEDUP_REMOVED lines=20> */
.L_x_151:
        /* <DEDUP_REMOVED lines=13> */
[----:B0-----:R-:W-:Y:S05]  /*0b50*/  CALL.REL.NOINC `($__internal_4_$__cuda_sm3x_div_rn_noftz_f32_slowpath) ;  /* 0x0000000c00487944 */ /* 0x001fea0003c00000 */
[----:B------:R-:W-:-:S07]  /*0b60*/  MOV R8, R0 ;  /* 0x0000000000087202 */ /* 0x000fce0000000f00 */
.L_x_139:
[----:B------:R-:W-:Y:S05]  /*0b70*/  BSYNC.RECONVERGENT B0 ;  /* 0x0000000000007941 */ /* 0x000fea0003800200 */
.L_x_138:
        /* <DEDUP_REMOVED lines=10> */
.L_x_136:
        /* <DEDUP_REMOVED lines=11> */
[----:B------:R-:W-:Y:S01]  /*0cd0*/  IMAD.IADD R11, R25, 0x1, R16 ;  /* 0x00000001190b7824 */ /* 0x000fe200078e0210 */
[----:B------:R-:W-:Y:S01]  /*0ce0*/  ISETP.NE.U32.AND P3, PT, R16, RZ, PT ;  /* 0x000000ff1000720c */ /* 0x000fe20003f65070 */
[----:B------:R-:W-:Y:S03]  /*0cf0*/  BSSY.RECONVERGENT B1, `(.L_x_142) ;  /* 0x0000037000017945 */ /* 0x000fe60003800200 */
[----:B------:R-:W-:Y:S02]  /*0d00*/  ISETP.GE.U32.AND P1, PT, R11, R18, PT ;  /* 0x000000120b00720c */ /* 0x000fe40003f26070 */
[----:B--2---:R-:W-:Y:S02]  /*0d10*/  VIMNMX.U32 R0, PT, PT, R18, R11, !PT ;  /* 0x0000000b12007248 */ /* 0x004fe40007fe0000 */
[----:B------:R-:W-:-:S04]  /*0d20*/  SEL R10, RZ, 0x1, P1 ;  /* 0x00000001ff0a7807 */ /* 0x000fc80000800000 */
[----:B------:R-:W-:Y:S01]  /*0d30*/  IADD3 R11, PT, PT, R0, -R11, -R10 ;  /* 0x8000000b000b7210 */ /* 0x000fe20007ffe80a */
[----:B-----5:R-:W2:Y:S02]  /*0d40*/  MUFU.RCP R12, R12 ;  /* 0x0000000c000c7308 */ /* 0x020ea40000001000 */
[----:B--2---:R-:W-:-:S06]  /*0d50*/  VIADD R8, R12, 0xffffffe ;  /* 0x0ffffffe0c087836 */ /* 0x004fcc0000000000 */
[----:B-1----:R1:W0:Y:S02]  /*0d60*/  F2I.FTZ.U32.TRUNC.NTZ R9, R8 ;  /* 0x0000000800097305 */ /* 0x002224000021f000 */
[----:B-1----:R-:W-:Y:S01]  /*0d70*/  HFMA2 R8, -RZ, RZ, 0, 0 ;  /* 0x00000000ff087431 */ /* 0x002fe200000001ff */
[----:B0-----:R-:W-:-:S05]  /*0d80*/  IADD3 R13, PT, PT, RZ, -R9, RZ ;  /* 0x80000009ff0d7210 */ /* 0x001fca0007ffe0ff */
        /* <DEDUP_REMOVED lines=9> */
[----:B------:R-:W-:Y:S02]  /*0e20*/  @P2 IADD3 R9, PT, PT, R9, 0x1, RZ ;  /* 0x0000000109092810 */ /* 0x000fe40007ffe0ff */
[----:B------:R-:W-:-:S05]  /*0e30*/  @!P3 LOP3.LUT R9, RZ, R16, RZ, 0x33, !PT ;  /* 0x00000010ff09b212 */ /* 0x000fca00078e33ff */
[----:B------:R-:W-:-:S05]  /*0e40*/  IMAD.IADD R0, R10, 0x1, R9 ;  /* 0x000000010a007824 */ /* 0x000fca00078e0209 */
[C---:B------:R-:W-:Y:S02]  /*0e50*/  LOP3.LUT R8, R0.reuse, 0x3, RZ, 0xc0, !PT ;  /* 0x0000000300087812 */ /* 0x040fe400078ec0ff */
[----:B------:R-:W-:Y:S02]  /*0e60*/  ISETP.GE.U32.AND P1, PT, R0, 0x3, PT ;  /* 0x000000030000780c */ /* 0x000fe40003f26070 */
[----:B------:R-:W-:-:S13]  /*0e70*/  ISETP.NE.AND P2, PT, R8, 0x3, PT ;  /* 0x000000030800780c */ /* 0x000fda0003f45270 */
[----:B------:R-:W-:Y:S05]  /*0e80*/  @!P2 BRA `(.L_x_143) ;  /* 0x000000000074a947 */ /* 0x000fea0003800000 */
[----:B------:R-:W-:Y:S01]  /*0e90*/  IADD3 R0, PT, PT, R0, 0x1, RZ ;  /* 0x0000000100007810 */ /* 0x000fe20007ffe0ff */
[----:B------:R-:W-:-:S03]  /*0ea0*/  IMAD.WIDE.U32 R8, R25, 0x4, RZ ;  /* 0x0000000419087825 */ /* 0x000fc600078e00ff */
[----:B------:R-:W-:-:S05]  /*0eb0*/  LOP3.LUT R0, R0, 0x3, RZ, 0xc0, !PT ;  /* 0x0000000300007812 */ /* 0x000fca00078ec0ff */
[----:B------:R-:W-:Y:S02]  /*0ec0*/  IMAD R25, R0, R16, R25 ;  /* 0x0000001000197224 */ /* 0x000fe400078e0219 */
[----:B------:R-:W-:-:S07]  /*0ed0*/  IMAD.MOV R0, RZ, RZ, -R0 ;  /* 0x000000ffff007224 */ /* 0x000fce00078e0a00 */
.L_x_144:
[C---:B0-----:R-:W-:Y:S02]  /*0ee0*/  IADD3 R10, P2, PT, R8.reuse, R4, RZ ;  /* 0x00000004080a7210 */ /* 0x041fe40007f5e0ff */
[----:B----4-:R-:W-:Y:S02]  /*0ef0*/  IADD3 R12, P3, PT, R8, UR4, RZ ;  /* 0x00000004080c7c10 */ /* 0x010fe4000ff7e0ff */
[C---:B------:R-:W-:Y:S02]  /*0f00*/  IADD3.X R11, PT, PT, R9.reuse, R5, RZ, P2, !PT ;  /* 0x00000005090b7210 */ /* 0x040fe400017fe4ff */
[----:B------:R-:W-:-:S03]  /*0f10*/  IADD3.X R13, PT, PT, R9, UR5, RZ, P3, !PT ;  /* 0x00000005090d7c10 */ /* 0x000fc60009ffe4ff */
[----:B------:R-:W2:Y:S04]  /*0f20*/  LDG.E.CONSTANT R10, desc[UR6][R10.64] ;  /* 0x000000060a0a7981 */ /* 0x000ea8000c1e9900 */
[----:B------:R-:W4:Y:S01]  /*0f30*/  LDG.E.CONSTANT R12, desc[UR6][R12.64] ;  /* 0x000000060c0c7981 */ /* 0x000f22000c1e9900 */
[----:B------:R-:W-:Y:S02]  /*0f40*/  IADD3 R0, PT, PT, R0, 0x1, RZ ;  /* 0x0000000100007810 */ /* 0x000fe40007ffe0ff */
[C---:B--2---:R-:W-:Y:S01]  /*0f50*/  PRMT R14, R10.reuse, 0x7632, R14 ;  /* 0x000076320a0e7816 */ /* 0x044fe2000000000e */
[----:B------:R-:W-:Y:S01]  /*0f60*/  IMAD.U32 R17, R10, 0x10000, RZ ;  /* 0x000100000a117824 */ /* 0x000fe200078e00ff */
[----:B------:R-:W-:Y:S02]  /*0f70*/  IADD3 R10, P2, PT, R8, R6, RZ ;  /* 0x00000006080a7210 */ /* 0x000fe40007f5e0ff */
[----:B----4-:R-:W-:Y:S01]  /*0f80*/  PRMT R15, R12, 0x7632, R15 ;  /* 0x000076320c0f7816 */ /* 0x010fe2000000000f */
[----:B---3--:R-:W-:Y:S01]  /*0f90*/  FMUL R17, R20, R17 ;  /* 0x0000001114117220 */ /* 0x008fe20000400000 */
[----:B------:R-:W-:Y:S01]  /*0fa0*/  SHF.L.U32 R21, R14, 0x10, RZ ;  /* 0x000000100e157819 */ /* 0x000fe200000006ff */
[----:B------:R-:W-:Y:S01]  /*0fb0*/  IMAD.U32 R14, R12, 0x10000, RZ ;  /* 0x000100000c0e7824 */ /* 0x000fe200078e00ff */
[----:B------:R-:W-:Y:S01]  /*0fc0*/  SHF.L.U32 R15, R15, 0x10, RZ ;  /* 0x000000100f0f7819 */ /* 0x000fe200000006ff */
[----:B------:R-:W-:Y:S01]  /*0fd0*/  IMAD.X R11, R9, 0x1, R7, P2 ;  /* 0x00000001090b7824 */ /* 0x000fe200010e0607 */
[----:B------:R-:W-:Y:S01]  /*0fe0*/  ISETP.NE.AND P2, PT, R0, RZ, PT ;  /* 0x000000ff0000720c */ /* 0x000fe20003f45270 */
[----:B------:R-:W-:Y:S01]  /*0ff0*/  FMUL R22, R20, R21 ;  /* 0x0000001514167220 */ /* 0x000fe20000400000 */
[----:B------:R-:W-:Y:S01]  /*1000*/  FMUL R14, R14, R17 ;  /* 0x000000110e0e7220 */ /* 0x000fe20000400000 */
[----:B------:R-:W-:-:S04]  /*1010*/  IMAD.WIDE.U32 R8, R16, 0x4, R8 ;  /* 0x0000000410087825 */ /* 0x000fc800078e0008 */
[----:B------:R-:W-:-:S05]  /*1020*/  FMUL R15, R15, R22 ;  /* 0x000000160f0f7220 */ /* 0x000fca0000400000 */
[----:B------:R-:W-:-:S05]  /*1030*/  F2FP.BF16.F32.PACK_AB R15, R15, R14 ;  /* 0x0000000e0f0f723e */ /* 0x000fca00000010ff */
[----:B------:R0:W-:Y:S01]  /*1040*/  STG.E desc[UR6][R10.64], R15 ;  /* 0x0000000f0a007986 */ /* 0x0001e2000c101906 */
[----:B------:R-:W-:Y:S05]  /*1050*/  @P2 BRA `(.L_x_144) ;  /* 0xfffffffc00a02947 */ /* 0x000fea000383ffff */
.L_x_143:
[----:B----4-:R-:W-:Y:S05]  /*1060*/  BSYNC.RECONVERGENT B1 ;  /* 0x0000000000017941 */ /* 0x010fea0003800200 */
.L_x_142:
[----:B------:R-:W-:Y:S05]  /*1070*/  @!P1 BRA `(.L_x_141) ;  /* 0x00000004003c9947 */ /* 0x000fea0003800000 */
[----:B------:R-:W1:Y:S01]  /*1080*/  LDC.64 R8, c[0x0][0x390] ;  /* 0x0000e400ff087b82 */ /* 0x000e620000000a00 */
[C-C-:B------:R-:W-:Y:S01]  /*1090*/  IMAD R17, R16.reuse, 0x2, R25.reuse ;  /* 0x0000000210117824 */ /* 0x140fe200078e0219 */
[----:B------:R-:W-:Y:S01]  /*10a0*/  IADD3 R23, PT, PT, R25, R16, RZ ;  /* 0x0000001019177210 */ /* 0x000fe20007ffe0ff */
[----:B------:R-:W-:-:S07]  /*10b0*/  IMAD R21, R16, 0x3, R25 ;  /* 0x0000000310157824 */ /* 0x000fce00078e0219 */
.L_x_145:
[----:B------:R-:W-:-:S04]  /*10c0*/  IMAD.WIDE.U32 R26, R25, 0x4, R4 ;  /* 0x00000004191a7825 */ /* 0x000fc800078e0004 */
[----:B-1----:R-:W-:Y:S01]  /*10d0*/  IMAD.WIDE.U32 R28, R25, 0x4, R8 ;  /* 0x00000004191c7825 */ /* 0x002fe200078e0008 */
[----:B------:R-:W2:Y:S04]  /*10e0*/  LDG.E.CONSTANT R0, desc[UR6][R26.64] ;  /* 0x000000061a007981 */ /* 0x000ea8000c1e9900 */
[----:B------:R-:W4:Y:S01]  /*10f0*/  LDG.E.CONSTANT R22, desc[UR6][R28.64] ;  /* 0x000000061c167981 */ /* 0x000f22000c1e9900 */
[----:B0-----:R-:W-:-:S04]  /*1100*/  IMAD.WIDE.U32 R10, R23, 0x4, R4 ;  /* 0x00000004170a7825 */ /* 0x001fc800078e0004 */
[--C-:B------:R-:W-:Y:S01]  /*1110*/  IMAD.WIDE.U32 R14, R23, 0x4, R8.reuse ;  /* 0x00000004170e7825 */ /* 0x100fe200078e0008 */
[----:B------:R0:W5:Y:S05]  /*1120*/  LDG.E.CONSTANT R24, desc[UR6][R10.64] ;  /* 0x000000060a187981 */ /* 0x00016a000c1e9900 */
[----:B------:R-:W5:Y:S01]  /*1130*/  LDG.E.CONSTANT R14, desc[UR6][R14.64] ;  /* 0x000000060e0e7981 */ /* 0x000f62000c1e9900 */
[----:B------:R-:W-:-:S04]  /*1140*/  IMAD.WIDE.U32 R12, R17, 0x4, R8 ;  /* 0x00000004110c7825 */ /* 0x000fc800078e0008 */
[--C-:B0-----:R-:W-:Y:S02]  /*1150*/  IMAD.WIDE.U32 R10, R17, 0x4, R4.reuse ;  /* 0x00000004110a7825 */ /* 0x101fe400078e0004 */
[----:B------:R-:W5:Y:S04]  /*1160*/  LDG.E.CONSTANT R12, desc[UR6][R12.64] ;  /* 0x000000060c0c7981 */ /* 0x000f68000c1e9900 */
[----:B------:R2:W5:Y:S01]  /*1170*/  LDG.E.CONSTANT R10, desc[UR6][R10.64] ;  /* 0x000000060a0a7981 */ /* 0x000562000c1e9900 */
[----:B------:R-:W-:-:S04]  /*1180*/  IMAD.WIDE.U32 R26, R21, 0x4, R4 ;  /* 0x00000004151a7825 */ /* 0x000fc800078e0004 */
[----:B------:R-:W-:Y:S02]  /*1190*/  IMAD.WIDE.U32 R28, R21, 0x4, R8 ;  /* 0x00000004151c7825 */ /* 0x000fe400078e0008 */
[----:B------:R-:W5:Y:S04]  /*11a0*/  LDG.E.CONSTANT R26, desc[UR6][R26.64] ;  /* 0x000000061a1a7981 */ /* 0x000f68000c1e9900 */
[----:B------:R0:W5:Y:S01]  /*11b0*/  LDG.E.CONSTANT R28, desc[UR6][R28.64] ;  /* 0x000000061c1c7981 */ /* 0x000162000c1e9900 */
[C---:B--2---:R-:W-:Y:S01]  /*11c0*/  PRMT R11, R0.reuse, 0x7632, R11 ;  /* 0x00007632000b7816 */ /* 0x044fe2000000000b */
[----:B------:R-:W-:-:S03]  /*11d0*/  IMAD.U32 R13, R0, 0x10000, RZ ;  /* 0x00010000000d7824 */ /* 0x000fc600078e00ff */
[----:B------:R-:W-:Y:S02]  /*11e0*/  SHF.L.U32 R15, R11, 0x10, RZ ;  /* 0x000000100b0f7819 */ /* 0x000fe400000006ff */
[C---:B----4-:R-:W-:Y:S01]  /*11f0*/  PRMT R0, R22.reuse, 0x7632, R0 ;  /* 0x0000763216007816 */ /* 0x050fe20000000000 */
[----:B------:R-:W-:Y:S02]  /*1200*/  IMAD.U32 R22, R22, 0x10000, RZ ;  /* 0x0001000016167824 */ /* 0x000fe400078e00ff */
[C---:B---3--:R-:W-:Y:S01]  /*1210*/  FMUL R11, R20.reuse, R13 ;  /* 0x0000000d140b7220 */ /* 0x048fe20000400000 */
[----:B------:R-:W-:Y:S01]  /*1220*/  FMUL R15, R20, R15 ;  /* 0x0000000f140f7220 */ /* 0x000fe20000400000 */
[----:B------:R-:W-:Y:S02]  /*1230*/  SHF.L.U32 R0, R0, 0x10, RZ ;  /* 0x0000001000007819 */ /* 0x000fe400000006ff */
[----:B------:R-:W-:-:S03]  /*1240*/  FMUL R11, R22, R11 ;  /* 0x0000000b160b7220 */ /* 0x000fc60000400000 */
[----:B------:R-:W-:Y:S01]  /*1250*/  FMUL R0, R0, R15 ;  /* 0x0000000f00007220 */ /* 0x000fe20000400000 */
[----:B-----5:R-:W-:-:S04]  /*1260*/  PRMT R13, R24, 0x7632, R13 ;  /* 0x00007632180d7816 */ /* 0x020fc8000000000d */
[----:B0-----:R-:W-:Y:S01]  /*1270*/  F2FP.BF16.F32.PACK_AB R29, R0, R11 ;  /* 0x0000000b001d723e */ /* 0x001fe200000010ff */
[----:B------:R-:W-:Y:S01]  /*1280*/  IMAD.U32 R11, R24, 0x10000, RZ ;  /* 0x00010000180b7824 */ /* 0x000fe200078e00ff */
[C---:B------:R-:W-:Y:S01]  /*1290*/  PRMT R0, R14.reuse, 0x7632, R0 ;  /* 0x000076320e007816 */ /* 0x040fe20000000000 */
[----:B------:R-:W-:Y:S02]  /*12a0*/  IMAD.U32 R14, R14, 0x10000, RZ ;  /* 0x000100000e0e7824 */ /* 0x000fe400078e00ff */
[----:B------:R-:W-:Y:S01]  /*12b0*/  FMUL R15, R20, R11 ;  /* 0x0000000b140f7220 */ /* 0x000fe20000400000 */
[----:B------:R-:W-:Y:S02]  /*12c0*/  SHF.L.U32 R13, R13, 0x10, RZ ;  /* 0x000000100d0d7819 */ /* 0x000fe400000006ff */
[----:B------:R-:W-:Y:S01]  /*12d0*/  SHF.L.U32 R11, R0, 0x10, RZ ;  /* 0x00000010000b7819 */ /* 0x000fe200000006ff */
[----:B------:R-:W-:Y:S01]  /*12e0*/  FMUL R0, R14, R15 ;  /* 0x0000000f0e007220 */ /* 0x000fe20000400000 */
[C---:B------:R-:W-:Y:S01]  /*12f0*/  IMAD.U32 R15, R10.reuse, 0x10000, RZ ;  /* 0x000100000a0f7824 */ /* 0x040fe200078e00ff */
[----:B------:R-:W-:Y:S01]  /*1300*/  PRMT R10, R10, 0x7632, R10 ;  /* 0x000076320a0a7816 */ /* 0x000fe2000000000a */
[----:B------:R-:W-:Y:S01]  /*1310*/  FMUL R22, R20, R13 ;  /* 0x0000000d14167220 */ /* 0x000fe20000400000 */
[----:B------:R-:W-:Y:S01]  /*1320*/  PRMT R13, R12, 0x7632, R13 ;  /* 0x000076320c0d7816 */ /* 0x000fe2000000000d */
[----:B------:R-:W-:Y:S01]  /*1330*/  FMUL R27, R20, R15 ;  /* 0x0000000f141b7220 */ /* 0x000fe20000400000 */
[----:B------:R-:W-:Y:S01]  /*1340*/  SHF.L.U32 R12, R12, 0x10, RZ ;  /* 0x000000100c0c7819 */ /* 0x000fe200000006ff */
[----:B------:R-:W-:Y:S01]  /*1350*/  IMAD.U32 R15, R10, 0x10000, RZ ;  /* 0x000100000a0f7824 */ /* 0x000fe200078e00ff */
[----:B------:R-:W-:-:S03]  /*1360*/  SHF.L.U32 R13, R13, 0x10, RZ ;  /* 0x000000100d0d7819 */ /* 0x000fc600000006ff */
[----:B------:R-:W-:Y:S01]  /*1370*/  FMUL R10, R12, R27 ;  /* 0x0000001b0c0a7220 */ /* 0x000fe20000400000 */
[----:B------:R-:W-:Y:S01]  /*1380*/  FMUL R12, R20, R15 ;  /* 0x0000000f140c7220 */ /* 0x000fe20000400000 */
[C---:B------:R-:W-:Y:S01]  /*1390*/  PRMT R14, R26.reuse, 0x7632, R14 ;  /* 0x000076321a0e7816 */ /* 0x040fe2000000000e */
[----:B------:R-:W-:Y:S02]  /*13a0*/  IMAD.U32 R15, R26, 0x10000, RZ ;  /* 0x000100001a0f7824 */ /* 0x000fe400078e00ff */
[----:B------:R-:W-:Y:S01]  /*13b0*/  FMUL R13, R13, R12 ;  /* 0x0000000c0d0d7220 */ /* 0x000fe20000400000 */
[----:B------:R-:W-:Y:S02]  /*13c0*/  SHF.L.U32 R27, R14, 0x10, RZ ;  /* 0x000000100e1b7819 */ /* 0x000fe400000006ff */
[C---:B------:R-:W-:Y:S01]  /*13d0*/  PRMT R12, R28.reuse, 0x7632, R12 ;  /* 0x000076321c0c7816 */ /* 0x040fe2000000000c */
[----:B------:R-:W-:Y:S02]  /*13e0*/  IMAD.U32 R28, R28, 0x10000, RZ ;  /* 0x000100001c1c7824 */ /* 0x000fe400078e00ff */
[C---:B------:R-:W-:Y:S01]  /*13f0*/  FMUL R15, R20.reuse, R15 ;  /* 0x0000000f140f7220 */ /* 0x040fe20000400000 */
[----:B------:R-:W-:Y:S01]  /*1400*/  FMUL R27, R20, R27 ;  /* 0x0000001b141b7220 */ /* 0x000fe20000400000 */
[----:B------:R-:W-:Y:S01]  /*1410*/  SHF.L.U32 R12, R12, 0x10, RZ ;  /* 0x000000100c0c7819 */ /* 0x000fe200000006ff */
[----:B------:R-:W-:Y:S01]  /*1420*/  FMUL R11, R11, R22 ;  /* 0x000000160b0b7220 */ /* 0x000fe20000400000 */
[----:B------:R-:W-:-:S03]  /*1430*/  FMUL R15, R28, R15 ;  /* 0x0000000f1c0f7220 */ /* 0x000fc60000400000 */
[----:B------:R-:W-:Y:S01]  /*1440*/  FMUL R12, R12, R27 ;  /* 0x0000001b0c0c7220 */ /* 0x000fe20000400000 */
[--C-:B------:R-:W-:Y:S01]  /*1450*/  IMAD.WIDE.U32 R26, R25, 0x4, R6.reuse ;  /* 0x00000004191a7825 */ /* 0x100fe200078e0006 */
[----:B------:R-:W-:Y:S02]  /*1460*/  F2FP.BF16.F32.PACK_AB R0, R11, R0 ;  /* 0x000000000b00723e */ /* 0x000fe400000010ff */
[----:B------:R-:W-:Y:S01]  /*1470*/  F2FP.BF16.F32.PACK_AB R22, R13, R10 ;  /* 0x0000000a0d16723e */ /* 0x000fe200000010ff */
[----:B------:R-:W-:Y:S01]  /*1480*/  IMAD.WIDE.U32 R10, R23, 0x4, R6 ;  /* 0x00000004170a7825 */ /* 0x000fe200078e0006 */
[----:B------:R-:W-:-:S03]  /*1490*/  F2FP.BF16.F32.PACK_AB R24, R12, R15 ;  /* 0x0000000f0c18723e */ /* 0x000fc600000010ff */
        /* <DEDUP_REMOVED lines=10> */
[C---:B------:R-:W-:Y:S01]  /*1540*/  LEA R21, R16.reuse, R21, 0x2 ;  /* 0x0000001510157211 */ /* 0x040fe200078e10ff */
[----:B------:R-:W-:-:S10]  /*1550*/  IMAD R23, R16, 0x4, R23 ;  /* 0x0000000410177824 */ /* 0x000fd400078e0217 */
[----:B0-----:R-:W-:Y:S05]  /*1560*/  @!P1 BRA `(.L_x_145) ;  /* 0xfffffff800d49947 */ /* 0x001fea000383ffff */
.L_x_141:
[----:B----4-:R-:W-:Y:S05]  /*1570*/  BSYNC.RECONVERGENT B0 ;  /* 0x0000000000007941 */ /* 0x010fea0003800200 */
.L_x_140:
[----:B------:R-:W-:Y:S05]  /*1580*/  @!P0 EXIT ;  /* 0x000000000000894d */ /* 0x000fea0003800000 */
[----:B------:R-:W4:Y:S01]  /*1590*/  LDC.64 R4, c[0x0][0x390] ;  /* 0x0000e400ff047b82 */ /* 0x000f220000000a00 */
[----:B------:R-:W1:Y:S01]  /*15a0*/  LDG.E.U16.CONSTANT R2, desc[UR6][R2.64] ;  /* 0x0000000602027981 */ /* 0x000e62000c1e9500 */
[----:B----4-:R-:W-:-:S06]  /*15b0*/  IMAD.WIDE.U32 R4, R19, 0x2, R4 ;  /* 0x0000000213047825 */ /* 0x010fcc00078e0004 */
[----:B------:R-:W2:Y:S01]  /*15c0*/  LDG.E.U16.CONSTANT R4, desc[UR6][R4.64] ;  /* 0x0000000604047981 */ /* 0x000ea2000c1e9500 */
[----:B------:R-:W-:Y:S01]  /*15d0*/  IMAD.WIDE.U32 R6, R19, 0x2, R6 ;  /* 0x0000000213067825 */ /* 0x000fe200078e0006 */
[----:B-1----:R-:W-:-:S05]  /*15e0*/  SHF.L.U32 R9, R2, 0x10, RZ ;  /* 0x0000001002097819 */ /* 0x002fca00000006ff */
[----:B---3--:R-:W-:Y:S01]  /*15f0*/  FMUL R9, R9, R20 ;  /* 0x0000001409097220 */ /* 0x008fe20000400000 */
[----:B--2---:R-:W-:-:S04]  /*1600*/  IMAD.U32 R0, R4, 0x10000, RZ ;  /* 0x0001000004007824 */ /* 0x004fc800078e00ff */
[----:B------:R-:W-:-:S05]  /*1610*/  FMUL R0, R0, R9 ;  /* 0x0000000900007220 */ /* 0x000fca0000400000 */
[----:B------:R-:W-:-:S05]  /*1620*/  F2FP.BF16.F32.PACK_AB R0, RZ, R0 ;  /* 0x00000000ff00723e */ /* 0x000fca00000010ff */
[----:B------:R-:W-:Y:S01]  /*1630*/  STG.E.U16 desc[UR6][R6.64], R0 ;  /* 0x0000000006007986 */ /* 0x000fe2000c101506 */
[----:B------:R-:W-:Y:S05]  /*1640*/  EXIT ;  /* 0x000000000000794d */ /* 0x000fea0003800000 */
.L_x_137:
[----:B------:R-:W-:Y:S01]  /*1650*/  MOV R15, 0x10 ;  /* 0x00000010000f7802 */ /* 0x000fe20000000f00 */
[----:B------:R-:W-:Y:S01]  /*1660*/  IMAD.MOV.U32 R20, RZ, RZ, 0x1f ;  /* 0x0000001fff147424 */ /* 0x000fe200078e00ff */
[----:B------:R-:W-:-:S07]  /*1670*/  MOV R14, 0xffffffff ;  /* 0xffffffff000e7802 */ /* 0x000fce0000000f00 */
[----:B-1----:R-:W-:Y:S05]  /*1680*/  WARPSYNC.COLLECTIVE R14, `(.L_x_146) ;  /* 0x000000000e087348 */ /* 0x002fea0003c00000 */
[----:B-1----:R0:W1:Y:S02]  /*1690*/  SHFL.BFLY P2, R12, R9, R15, R20 ;  /* 0x0c00000f090c7389 */ /* 0x0020640000040014 */
[----:B01----:R-:W-:Y:S05]  /*16a0*/  ENDCOLLECTIVE ;  /* 0x000000000000791b */ /* 0x003fea0003800000 */
.L_x_146:
[----:B------:R-:W-:Y:S02]  /*16b0*/  IMAD.MOV.U32 R15, RZ, RZ, 0x8 ;  /* 0x00000008ff0f7424 */ /* 0x000fe400078e00ff */
[----:B------:R-:W-:-:S04]  /*16c0*/  IMAD.MOV.U32 R0, RZ, RZ, R12 ;  /* 0x000000ffff007224 */ /* 0x000fc800078e000c */
[----:B------:R-:W-:-:S05]  /*16d0*/  FADD R0, R0, R9 ;  /* 0x0000000900007221 */ /* 0x000fca0000000000 */
[----:B------:R-:W-:-:S07]  /*16e0*/  MOV R9, R0 ;  /* 0x0000000000097202 */ /* 0x000fce0000000f00 */
[----:B------:R-:W-:Y:S05]  /*16f0*/  WARPSYNC.COLLECTIVE R14, `(.L_x_147) ;  /* 0x000000000e087348 */ /* 0x000fea0003c00000 */
[----:B------:R0:W1:Y:S02]  /*1700*/  SHFL.BFLY P2, R12, R9, R15, R20 ;  /* 0x0c00000f090c7389 */ /* 0x0000640000040014 */
[----:B01----:R-:W-:Y:S05]  /*1710*/  ENDCOLLECTIVE ;  /* 0x000000000000791b */ /* 0x003fea0003800000 */
.L_x_147:
[----:B------:R-:W-:Y:S01]  /*1720*/  HFMA2 R15, -RZ, RZ, 0, 2.384185791015625e-07 ;  /* 0x00000004ff0f7431 */ /* 0x000fe200000001ff */
[----:B------:R-:W-:-:S05]  /*1730*/  MOV R11, R12 ;  /* 0x0000000c000b7202 */ /* 0x000fca0000000f00 */
[----:B------:R-:W-:-:S04]  /*1740*/  FADD R11, R0, R11 ;  /* 0x0000000b000b7221 */ /* 0x000fc80000000000 */
[----:B------:R-:W-:-:S07]  /*1750*/  IMAD.MOV.U32 R9, RZ, RZ, R11 ;  /* 0x000000ffff097224 */ /* 0x000fce00078e000b */
[----:B------:R-:W-:Y:S05]  /*1760*/  WARPSYNC.COLLECTIVE R14, `(.L_x_148) ;  /* 0x000000000e087348 */ /* 0x000fea0003c00000 */
[----:B------:R0:W1:Y:S02]  /*1770*/  SHFL.BFLY P2, R12, R9, R15, R20 ;  /* 0x0c00000f090c7389 */ /* 0x0000640000040014 */
[----:B01----:R-:W-:Y:S05]  /*1780*/  ENDCOLLECTIVE ;  /* 0x000000000000791b */ /* 0x003fea0003800000 */
.L_x_148:
[----:B------:R-:W-:Y:S02]  /*1790*/  IMAD.MOV.U32 R15, RZ, RZ, 0x2 ;  /* 0x00000002ff0f7424 */ /* 0x000fe400078e00ff */
[----:B------:R-:W-:-:S04]  /*17a0*/  IMAD.MOV.U32 R10, RZ, RZ, R12 ;  /* 0x000000ffff0a7224 */ /* 0x000fc800078e000c */
[----:B------:R-:W-:-:S05]  /*17b0*/  FADD R10, R11, R10 ;  /* 0x0000000a0b0a7221 */ /* 0x000fca0000000000 */
[----:B------:R-:W-:-:S07]  /*17c0*/  MOV R9, R10 ;  /* 0x0000000a00097202 */ /* 0x000fce0000000f00 */
[----:B------:R-:W-:Y:S05]  /*17d0*/  WARPSYNC.COLLECTIVE R14, `(.L_x_149) ;  /* 0x000000000e087348 */ /* 0x000fea0003c00000 */
[----:B------:R0:W1:Y:S02]  /*17e0*/  SHFL.BFLY P2, R12, R9, R15, R20 ;  /* 0x0c00000f090c7389 */ /* 0x0000640000040014 */
[----:B01----:R-:W-:Y:S05]  /*17f0*/  ENDCOLLECTIVE ;  /* 0x000000000000791b */ /* 0x003fea0003800000 */
.L_x_149:
[----:B------:R-:W-:Y:S01]  /*1800*/  HFMA2 R15, -RZ, RZ, 0, 5.9604644775390625e-08 ;  /* 0x00000001ff0f7431 */ /* 0x000fe200000001ff */
[----:B------:R-:W-:-:S05]  /*1810*/  MOV R13, R12 ;  /* 0x0000000c000d7202 */ /* 0x000fca0000000f00 */
[----:B------:R-:W-:-:S04]  /*1820*/  FADD R13, R10, R13 ;  /* 0x0000000d0a0d7221 */ /* 0x000fc80000000000 */
[----:B------:R-:W-:-:S07]  /*1830*/  IMAD.MOV.U32 R9, RZ, RZ, R13 ;  /* 0x000000ffff097224 */ /* 0x000fce00078e000d */
[----:B------:R-:W-:Y:S05]  /*1840*/  WARPSYNC.COLLECTIVE R14, `(.L_x_150) ;  /* 0x000000000e087348 */ /* 0x000fea0003c00000 */
[----:B------:R0:W1:Y:S02]  /*1850*/  SHFL.BFLY P2, R12, R9, R15, R20 ;  /* 0x0c00000f090c7389 */ /* 0x0000640000040014 */
[----:B01----:R-:W-:Y:S05]  /*1860*/  ENDCOLLECTIVE ;  /* 0x000000000000791b */ /* 0x003fea0003800000 */
.L_x_150:
[----:B------:R-:W-:Y:S05]  /*1870*/  BRA `(.L_x_151) ;  /* 0xfffffff000807947 */ /* 0x000fea000383ffff */
        .weak           $__internal_4_$__cuda_sm3x_div_rn_noftz_f32_slowpath
        .type           $__internal_4_$__cuda_sm3x_div_rn_noftz_f32_slowpath,@function
        .size           $__internal_4_$__cuda_sm3x_div_rn_noftz_f32_slowpath,(.L_x_168 - $__internal_4_$__cuda_sm3x_div_rn_noftz_f32_slowpath)
$__internal_4_$__cuda_sm3x_div_rn_noftz_f32_slowpath:
        /* <DEDUP_REMOVED lines=36> */
.L_x_153:
        /* <DEDUP_REMOVED lines=13> */
[----:B------:R-:W-:Y:S02]  /*1b90*/  FFMA R15, R15, R20, R0 ;  /* 0x000000140f0f7223 */ /* 0x000fe40000000000 */
[----:B------:R-:W-:Y:S02]  /*1ba0*/  IMAD.IADD R11, R12, 0x1, R11 ;  /* 0x000000010c0b7824 */ /* 0x000fe400078e020b */
        /* <DEDUP_REMOVED lines=15> */
[C---:B------:R-:W-:Y:S02]  /*1ca0*/  IADD3 R12, PT, PT, R13.reuse, 0x20, RZ ;  /* 0x000000200d0c7810 */ /* 0x040fe40007ffe0ff */
[----:B------:R-:W-:Y:S02]  /*1cb0*/  ISETP.NE.AND P3, PT, R13, RZ, PT ;  /* 0x000000ff0d00720c */ /* 0x000fe40003f65270 */
[----:B------:R-:W-:Y:S01]  /*1cc0*/  LOP3.LUT R11, R10, 0x7fffff, RZ, 0xc0, !PT ;  /* 0x007fffff0a0b7812 */ /* 0x000fe200078ec0ff */
[CCC-:B------:R-:W-:Y:S01]  /*1cd0*/  FFMA.RP R10, R9.reuse, R15.reuse, R20.reuse ;  /* 0x0000000f090a7223 */ /* 0x1c0fe20000008014 */
[----:B------:R-:W-:Y:S01]  /*1ce0*/  FFMA.RM R9, R9, R15, R20 ;  /* 0x0000000f09097223 */ /* 0x000fe20000004014 */
[----:B------:R-:W-:Y:S01]  /*1cf0*/  ISETP.NE.AND P2, PT, R13, RZ, PT ;  /* 0x000000ff0d00720c */ /* 0x000fe20003f45270 */
        /* <DEDUP_REMOVED lines=15> */
.L_x_160:
[----:B------:R-:W-:-:S04]  /*1df0*/  LOP3.LUT R0, R0, 0x80000000, RZ, 0xc0, !PT ;  /* 0x8000000000007812 */ /* 0x000fc800078ec0ff */
[----:B------:R-:W-:Y:S01]  /*1e00*/  LOP3.LUT R0, R0, 0x7f800000, RZ, 0xfc, !PT ;  /* 0x7f80000000007812 */ /* 0x000fe200078efcff */
[----:B------:R-:W-:Y:S06]  /*1e10*/  BRA `(.L_x_161) ;  /* 0x0000000000047947 */ /* 0x000fec0003800000 */
.L_x_159:
[----:B------:R-:W-:-:S07]  /*1e20*/  IMAD R0, R11, 0x800000, R0 ;  /* 0x008000000b007824 */ /* 0x000fce00078e0200 */
.L_x_161:
[----:B------:R-:W-:Y:S05]  /*1e30*/  BSYNC.RECONVERGENT B2 ;  /* 0x0000000000027941 */ /* 0x000fea0003800200 */
.L_x_158:
[----:B------:R-:W-:Y:S05]  /*1e40*/  BRA `(.L_x_162) ;  /* 0x0000000000207947 */ /* 0x000fea0003800000 */
.L_x_157:
[----:B------:R-:W-:-:S04]  /*1e50*/  LOP3.LUT R0, R13, 0x80000000, R12, 0x48, !PT ;  /* 0x800000000d007812 */ /* 0x000fc800078e480c */
[----:B------:R-:W-:Y:S01]  /*1e60*/  LOP3.LUT R0, R0, 0x7f800000, RZ, 0xfc, !PT ;  /* 0x7f80000000007812 */ /* 0x000fe200078efcff */
[----:B------:R-:W-:Y:S06]  /*1e70*/  BRA `(.L_x_162) ;  /* 0x0000000000147947 */ /* 0x000fec0003800000 */
.L_x_156:
[----:B------:R-:W-:Y:S01]  /*1e80*/  LOP3.LUT R0, R13, 0x80000000, R12, 0x48, !PT ;  /* 0x800000000d007812 */ /* 0x000fe200078e480c */
[----:B------:R-:W-:Y:S06]  /*1e90*/  BRA `(.L_x_162) ;  /* 0x00000000000c7947 */ /* 0x000fec0003800000 */
.L_x_155:
[----:B------:R-:W0:Y:S01]  /*1ea0*/  MUFU.RSQ R0, -QNAN ;  /* 0xffc0000000007908 */ /* 0x000e220000001400 */
[----:B------:R-:W-:Y:S05]  /*1eb0*/  BRA `(.L_x_162) ;  /* 0x0000000000047947 */ /* 0x000fea0003800000 */
.L_x_154:
[----:B------:R-:W-:-:S07]  /*1ec0*/  FADD.FTZ R0, R0, R9 ;  /* 0x0000000900007221 */ /* 0x000fce0000010000 */
.L_x_162:
[----:B------:R-:W-:Y:S05]  /*1ed0*/  BSYNC.RECONVERGENT B1 ;  /* 0x0000000000017941 */ /* 0x000fea0003800200 */
.L_x_152:
[----:B------:R-:W-:-:S04]  /*1ee0*/  HFMA2 R9, -RZ, RZ, 0, 0 ;  /* 0x00000000ff097431 */ /* 0x000fc800000001ff */
[----:B0-----:R-:W-:Y:S05]  /*1ef0*/  RET.REL.NODEC R8 `(_Z30rmsnorm_kernel_bf16_vectorizedP13__nv_bfloat16PKS_S2_if) ;  /* 0xffffffe008407950 */ /* 0x001fea0003c3ffff */
.L_x_163:
        /* <DEDUP_REMOVED lines=16> */
.L_x_168:


//--------------------- .nv.shared._Z14rmsnorm_kernelIffEvPT_PKS0_S3_if --------------------------
	.section	.nv.shared._Z14rmsnorm_kernelIffEvPT_PKS0_S3_if,"aw",@nobits
	.sectionflags	@""
	.align	16
.nv.shared._Z14rmsnorm_kernelIffEvPT_PKS0_S3_if:
	.zero		1040


//--------------------- .nv.shared.reserved.0     --------------------------
	.section	.nv.shared.reserved.0,"aw",@nobits
	.weak		__nv_reservedSMEM_offset_0_alias
	.size		__nv_reservedSMEM_offset_0_alias, 0, 64
	.other		__nv_reservedSMEM_offset_0_alias,@"STO_CUDA_RESERVED_SHARED STV_DEFAULT"
__nv_reservedSMEM_offset_0_alias:
	.zero		0
	.zero		64


//--------------------- .nv.shared._Z14rmsnorm_kernelI13__nv_bfloat16fEvPT_PKS1_S4_if --------------------------
	.section	.nv.shared._Z14rmsnorm_kernelI13__nv_bfloat16fEvPT_PKS1_S4_if,"aw",@nobits
	.sectionflags	@""
	.align	16
.nv.shared._Z14rmsnorm_kernelI13__nv_bfloat16fEvPT_PKS1_S4_if:
	.zero		1040


//--------------------- .nv.shared._Z14rmsnorm_kernelI6__halffEvPT_PKS1_S4_if --------------------------
	.section	.nv.shared._Z14rmsnorm_kernelI6__halffEvPT_PKS1_S4_if,"aw",@nobits
	.sectionflags	@""
	.align	16
.nv.shared._Z14rmsnorm_kernelI6__halffEvPT_PKS1_S4_if:
	.zero		1040


//--------------------- .nv.shared._Z30rmsnorm_kernel_fp16_vectorizedP6__halfPKS_S2_if --------------------------
	.section	.nv.shared._Z30rmsnorm_kernel_fp16_vectorizedP6__halfPKS_S2_if,"aw",@nobits
	.sectionflags	@""
	.align	16
.nv.shared._Z30rmsnorm_kernel_fp16_vectorizedP6__halfPKS_S2_if:
	.zero		1040


//--------------------- .nv.shared._Z30rmsnorm_kernel_bf16_vectorizedP13__nv_bfloat16PKS_S2_if --------------------------
	.section	.nv.shared._Z30rmsnorm_kernel_bf16_vectorizedP13__nv_bfloat16PKS_S2_if,"aw",@nobits
	.sectionflags	@""
	.align	16
.nv.shared._Z30rmsnorm_kernel_bf16_vectorizedP13__nv_bfloat16PKS_S2_if:
	.zero		1040


//--------------------- .nv.constant0._Z14rmsnorm_kernelIffEvPT_PKS0_S3_if --------------------------
	.section	.nv.constant0._Z14rmsnorm_kernelIffEvPT_PKS0_S3_if,"a",@progbits
	.sectionflags	@""
	.align	4
.nv.constant0._Z14rmsnorm_kernelIffEvPT_PKS0_S3_if:
	.zero		928


//--------------------- .nv.constant0._Z14rmsnorm_kernelI13__nv_bfloat16fEvPT_PKS1_S4_if --------------------------
	.section	.nv.constant0._Z14rmsnorm_kernelI13__nv_bfloat16fEvPT_PKS1_S4_if,"a",@progbits
	.sectionflags	@""
	.align	4
.nv.constant0._Z14rmsnorm_kernelI13__nv_bfloat16fEvPT_PKS1_S4_if:
	.zero		928


//--------------------- .nv.constant0._Z14rmsnorm_kernelI6__halffEvPT_PKS1_S4_if --------------------------
	.section	.nv.constant0._Z14rmsnorm_kernelI6__halffEvPT_PKS1_S4_if,"a",@progbits
	.sectionflags	@""
	.align	4
.nv.constant0._Z14rmsnorm_kernelI6__halffEvPT_PKS1_S4_if:
	.zero		928


//--------------------- .nv.constant0._Z30rmsnorm_kernel_fp16_vectorizedP6__halfPKS_S2_if --------------------------
	.section	.nv.constant0._Z30rmsnorm_kernel_fp16_vectorizedP6__halfPKS_S2_if,"a",@progbits
	.sectionflags	@""
	.align	4
.nv.constant0._Z30rmsnorm_kernel_fp16_vectorizedP6__halfPKS_S2_if:
	.zero		928


//--------------------- .nv.constant0._Z30rmsnorm_kernel_bf16_vectorizedP13__nv_bfloat16PKS_S2_if --------------------------
	.section	.nv.constant0._Z30rmsnorm_kernel_bf16_vectorizedP13__nv_bfloat16PKS_S2_if,"a",@progbits
	.sectionflags	@""
	.align	4
.nv.constant0._Z30rmsnorm_kernel_bf16_vectorizedP13__nv_bfloat16PKS_S2_if:
	.zero		928


//--------------------- SYMBOLS --------------------------

	.type		.nv.reservedSmem.offset0,@object
	.size		.nv.reservedSmem.offset0,0x4
	.type		.nv.reservedSmem.cap,@object
	.size		.nv.reservedSmem.cap,0x4
